	.headerflags	@"EF_CUDA_TEXMODE_UNIFIED EF_CUDA_64BIT_ADDRESS EF_CUDA_SM89 EF_CUDA_VIRTUAL_SM(EF_CUDA_SM89)"
	.elftype	@"ET_EXEC"


//--------------------- .nv.info                  --------------------------
	.section	.nv.info,"",@"SHT_CUDA_INFO"
	.align	4


	//----- nvinfo : EIATTR_REGCOUNT
	.align		4
        /*0000*/ 	.byte	0x04, 0x2f
        /*0002*/ 	.short	(.L_2 - .L_1)
	.align		4
.L_1:
        /*0004*/ 	.word	index@(triton__0d1d2d3d4d5d6d7d8910de11)
        /*0008*/ 	.word	0x00000080


	//----- nvinfo : EIATTR_MAX_STACK_SIZE
	.align		4
.L_2:
        /*000c*/ 	.byte	0x04, 0x23
        /*000e*/ 	.short	(.L_4 - .L_3)
	.align		4
.L_3:
        /*0010*/ 	.word	index@(triton__0d1d2d3d4d5d6d7d8910de11)
        /*0014*/ 	.word	0x00000000


	//----- nvinfo : EIATTR_MIN_STACK_SIZE
	.align		4
.L_4:
        /*0018*/ 	.byte	0x04, 0x12
        /*001a*/ 	.short	(.L_6 - .L_5)
	.align		4
.L_5:
        /*001c*/ 	.word	index@(triton__0d1d2d3d4d5d6d7d8910de11)
        /*0020*/ 	.word	0x00000000


	//----- nvinfo : EIATTR_FRAME_SIZE
	.align		4
.L_6:
        /*0024*/ 	.byte	0x04, 0x11
        /*0026*/ 	.short	(.L_8 - .L_7)
	.align		4
.L_7:
        /*0028*/ 	.word	index@(triton__0d1d2d3d4d5d6d7d8910de11)
        /*002c*/ 	.word	0x00000000
.L_8:


//--------------------- .nv.info.triton__0d1d2d3d4d5d6d7d8910de11 --------------------------
	.section	.nv.info.triton__0d1d2d3d4d5d6d7d8910de11,"",@"SHT_CUDA_INFO"
	.align	4


	//----- nvinfo : EIATTR_CUDA_API_VERSION
	.align		4
        /*0000*/ 	.byte	0x04, 0x37
        /*0002*/ 	.short	(.L_10 - .L_9)
.L_9:
        /*0004*/ 	.word	0x0000007b


	//----- nvinfo : EIATTR_PARAM_CBANK
	.align		4
.L_10:
        /*0008*/ 	.byte	0x04, 0x0a
        /*000a*/ 	.short	(.L_12 - .L_11)
	.align		4
.L_11:
        /*000c*/ 	.word	index@(.nv.constant0.triton__0d1d2d3d4d5d6d7d8910de11)
        /*0010*/ 	.short	0x0160
        /*0012*/ 	.short	0x0050


	//----- nvinfo : EIATTR_CBANK_PARAM_SIZE
	.align		4
.L_12:
        /*0014*/ 	.byte	0x03, 0x19
        /*0016*/ 	.short	0x0050


	//----- nvinfo : EIATTR_KPARAM_INFO
	.align		4
        /*0018*/ 	.byte	0x04, 0x17
        /*001a*/ 	.short	(.L_14 - .L_13)
.L_13:
        /*001c*/ 	.word	0x00000000
        /*0020*/ 	.short	0x000b
        /*0022*/ 	.short	0x004c
        /*0024*/ 	.byte	0x00, 0xf0, 0x11, 0x00


	//----- nvinfo : EIATTR_KPARAM_INFO
	.align		4
.L_14:
        /*0028*/ 	.byte	0x04, 0x17
        /*002a*/ 	.short	(.L_16 - .L_15)
.L_15:
        /*002c*/ 	.word	0x00000000
        /*0030*/ 	.short	0x000a
        /*0032*/ 	.short	0x0048
        /*0034*/ 	.byte	0x00, 0xf0, 0x11, 0x00


	//----- nvinfo : EIATTR_KPARAM_INFO
	.align		4
.L_16:
        /*0038*/ 	.byte	0x04, 0x17
        /*003a*/ 	.short	(.L_18 - .L_17)
.L_17:
        /*003c*/ 	.word	0x00000000
        /*0040*/ 	.short	0x0009
        /*0042*/ 	.short	0x0044
        /*0044*/ 	.byte	0x00, 0xf0, 0x11, 0x00


	//----- nvinfo : EIATTR_KPARAM_INFO
	.align		4
.L_18:
        /*0048*/ 	.byte	0x04, 0x17
        /*004a*/ 	.short	(.L_20 - .L_19)
.L_19:
        /*004c*/ 	.word	0x00000000
        /*0050*/ 	.short	0x0008
        /*0052*/ 	.short	0x0040
        /*0054*/ 	.byte	0x00, 0xf0, 0x11, 0x00


	//----- nvinfo : EIATTR_KPARAM_INFO
	.align		4
.L_20:
        /*0058*/ 	.byte	0x04, 0x17
        /*005a*/ 	.short	(.L_22 - .L_21)
.L_21:
        /*005c*/ 	.word	0x00000000
        /*0060*/ 	.short	0x0007
        /*0062*/ 	.short	0x0038
        /*0064*/ 	.byte	0x00, 0xf0, 0x21, 0x00


	//----- nvinfo : EIATTR_KPARAM_INFO
	.align		4
.L_22:
        /*0068*/ 	.byte	0x04, 0x17
        /*006a*/ 	.short	(.L_24 - .L_23)
.L_23:
        /*006c*/ 	.word	0x00000000
        /*0070*/ 	.short	0x0006
        /*0072*/ 	.short	0x0030
        /*0074*/ 	.byte	0x00, 0xf0, 0x21, 0x00


	//----- nvinfo : EIATTR_KPARAM_INFO
	.align		4
.L_24:
        /*0078*/ 	.byte	0x04, 0x17
        /*007a*/ 	.short	(.L_26 - .L_25)
.L_25:
        /*007c*/ 	.word	0x00000000
        /*0080*/ 	.short	0x0005
        /*0082*/ 	.short	0x0028
        /*0084*/ 	.byte	0x00, 0xf0, 0x21, 0x00


	//----- nvinfo : EIATTR_KPARAM_INFO
	.align		4
.L_26:
        /*0088*/ 	.byte	0x04, 0x17
        /*008a*/ 	.short	(.L_28 - .L_27)
.L_27:
        /*008c*/ 	.word	0x00000000
        /*0090*/ 	.short	0x0004
        /*0092*/ 	.short	0x0020
        /*0094*/ 	.byte	0x00, 0xf0, 0x21, 0x00


	//----- nvinfo : EIATTR_KPARAM_INFO
	.align		4
.L_28:
        /*0098*/ 	.byte	0x04, 0x17
        /*009a*/ 	.short	(.L_30 - .L_29)
.L_29:
        /*009c*/ 	.word	0x00000000
        /*00a0*/ 	.short	0x0003
        /*00a2*/ 	.short	0x0018
        /*00a4*/ 	.byte	0x00, 0xf0, 0x21, 0x00


	//----- nvinfo : EIATTR_KPARAM_INFO
	.align		4
.L_30:
        /*00a8*/ 	.byte	0x04, 0x17
        /*00aa*/ 	.short	(.L_32 - .L_31)
.L_31:
        /*00ac*/ 	.word	0x00000000
        /*00b0*/ 	.short	0x0002
        /*00b2*/ 	.short	0x0010
        /*00b4*/ 	.byte	0x00, 0xf0, 0x21, 0x00


	//----- nvinfo : EIATTR_KPARAM_INFO
	.align		4
.L_32:
        /*00b8*/ 	.byte	0x04, 0x17
        /*00ba*/ 	.short	(.L_34 - .L_33)
.L_33:
        /*00bc*/ 	.word	0x00000000
        /*00c0*/ 	.short	0x0001
        /*00c2*/ 	.short	0x0008
        /*00c4*/ 	.byte	0x00, 0xf0, 0x21, 0x00


	//----- nvinfo : EIATTR_KPARAM_INFO
	.align		4
.L_34:
        /*00c8*/ 	.byte	0x04, 0x17
        /*00ca*/ 	.short	(.L_36 - .L_35)
.L_35:
        /*00cc*/ 	.word	0x00000000
        /*00d0*/ 	.short	0x0000
        /*00d2*/ 	.short	0x0000
        /*00d4*/ 	.byte	0x00, 0xf0, 0x21, 0x00


	//----- nvinfo : EIATTR_MAXREG_COUNT
	.align		4
.L_36:
        /*00d8*/ 	.byte	0x03, 0x1b
        /*00da*/ 	.short	0x00ff


	//----- nvinfo : EIATTR_EXIT_INSTR_OFFSETS
	.align		4
        /*00dc*/ 	.byte	0x04, 0x1c
        /*00de*/ 	.short	(.L_38 - .L_37)


	//   ....[0]....
.L_37:
        /*00e0*/ 	.word	0x00003160


	//   ....[1]....
        /*00e4*/ 	.word	0x000031b0


	//----- nvinfo : EIATTR_CTAIDZ_USED
	.align		4
.L_38:
        /*00e8*/ 	.byte	0x01, 0x04
	.zero		2


	//----- nvinfo : EIATTR_MAX_THREADS
	.align		4
        /*00ec*/ 	.byte	0x04, 0x05
        /*00ee*/ 	.short	(.L_40 - .L_39)
.L_39:
        /*00f0*/ 	.word	0x00000100
        /*00f4*/ 	.word	0x00000001
        /*00f8*/ 	.word	0x00000001
.L_40:


//--------------------- .nv.rel.action            --------------------------
	.section	.nv.rel.action,"",@"SHT_CUDA_RELOCINFO"
	.align	8
	.sectionentsize	8
        /*0000*/ 	.byte	0x73, 0x00, 0x00, 0x00, 0x00, 0x00, 0x00, 0x00, 0x00, 0x00, 0x00, 0x11, 0x25, 0x00, 0x05, 0x36


//--------------------- .nv.constant0.triton__0d1d2d3d4d5d6d7d8910de11 --------------------------
	.section	.nv.constant0.triton__0d1d2d3d4d5d6d7d8910de11,"a",@progbits
	.align	4
.nv.constant0.triton__0d1d2d3d4d5d6d7d8910de11:
	.zero		432


//--------------------- .text.triton__0d1d2d3d4d5d6d7d8910de11 --------------------------
	.section	.text.triton__0d1d2d3d4d5d6d7d8910de11,"ax",@progbits
	.sectionflags	@"SHF_BARRIERS=1"
	.sectioninfo	@"SHI_REGISTERS=128"
	.align	128
        .global         triton__0d1d2d3d4d5d6d7d8910de11
        .type           triton__0d1d2d3d4d5d6d7d8910de11,@function
        .size           triton__0d1d2d3d4d5d6d7d8910de11,(.L_x_1 - triton__0d1d2d3d4d5d6d7d8910de11)
        .other          triton__0d1d2d3d4d5d6d7d8910de11,@"STO_CUDA_ENTRY STV_DEFAULT"
triton__0d1d2d3d4d5d6d7d8910de11:
.text.triton__0d1d2d3d4d5d6d7d8910de11:
[----:B------:R-:W-:-:S02]  /*0000*/  MOV R1, c[0x0][0x28] ;  /* 0x00000a0000017a02 */ /* 0x000fc40000000f00 */
[----:B------:R-:W0:Y:S01]  /*0010*/  S2R R0, SR_CTAID.Z ;  /* 0x0000000000007919 */ /* 0x000e220000002700 */
[----:B------:R-:W1:Y:S01]  /*0020*/  S2UR UR4, SR_CTAID.Y ;  /* 0x00000000000479c3 */ /* 0x000e620000002600 */
[----:B------:R-:W-:Y:S01]  /*0030*/  PRMT R20, RZ, 0x7610, R20 ;  /* 0x00007610ff147816 */ /* 0x000fe20000000014 */
[----:B------:R-:W-:Y:S01]  /*0040*/  ULDC.64 UR8, c[0x0][0x118] ;  /* 0x0000460000087ab9 */ /* 0x000fe20000000a00 */
[----:B------:R-:W2:Y:S01]  /*0050*/  S2R R8, SR_TID.X ;  /* 0x0000000000087919 */ /* 0x000ea20000002100 */
[----:B------:R-:W-:Y:S02]  /*0060*/  PRMT R111, RZ, 0x7610, R111 ;  /* 0x00007610ff6f7816 */ /* 0x000fe4000000006f */
[----:B------:R-:W-:Y:S01]  /*0070*/  PRMT R110, RZ, 0x7610, R110 ;  /* 0x00007610ff6e7816 */ /* 0x000fe2000000006e */
[----:B------:R-:W2:Y:S01]  /*0080*/  S2R R3, SR_CTAID.X ;  /* 0x0000000000037919 */ /* 0x000ea20000002500 */
[----:B0-----:R-:W-:-:S05]  /*0090*/  IADD3 R0, R0, 0x1, RZ ;  /* 0x0000000100007810 */ /* 0x001fca0007ffe0ff */
[----:B-1----:R-:W-:Y:S01]  /*00a0*/  IMAD R0, R0, UR4, RZ ;  /* 0x0000000400007c24 */ /* 0x002fe2000f8e02ff */
[----:B------:R-:W-:Y:S01]  /*00b0*/  ULDC.64 UR4, c[0x0][0x1a0] ;  /* 0x0000680000047ab9 */ /* 0x000fe20000000a00 */
[----:B--2---:R-:W-:Y:S01]  /*00c0*/  PRMT R13, R8, 0x6540, R3 ;  /* 0x00006540080d7816 */ /* 0x004fe20000000003 */
[----:B------:R-:W-:Y:S02]  /*00d0*/  UIMAD UR6, UR5, UR4, URZ ;  /* 0x00000004050672a4 */ /* 0x000fe4000f8e023f */
[----:B------:R-:W-:Y:S02]  /*00e0*/  SHF.L.U32 R2, R0, 0x4, RZ ;  /* 0x0000000400027819 */ /* 0x000fe400000006ff */
[----:B------:R-:W-:Y:S02]  /*00f0*/  ISETP.GE.AND P0, PT, R13, c[0x0][0x1ac], PT ;  /* 0x00006b000d007a0c */ /* 0x000fe40003f06270 */
[C---:B------:R-:W-:Y:S01]  /*0100*/  IADD3 R61, R2.reuse, 0x1, RZ ;  /* 0x00000001023d7810 */ /* 0x040fe20007ffe0ff */
[C---:B------:R-:W-:Y:S01]  /*0110*/  IMAD R11, R2.reuse, UR6, R13 ;  /* 0x00000006020b7c24 */ /* 0x040fe2000f8e020d */
[C---:B------:R-:W-:Y:S01]  /*0120*/  ISETP.LT.AND P3, PT, R2.reuse, 0x1b80, !P0 ;  /* 0x00001b800200780c */ /* 0x040fe20004761270 */
[----:B------:R-:W-:Y:S01]  /*0130*/  IMAD.HI R22, R2, 0x66666667, RZ ;  /* 0x6666666702167827 */ /* 0x000fe200078e02ff */
[----:B------:R-:W-:-:S02]  /*0140*/  ISETP.LT.AND P4, PT, R61, 0x1b80, !P0 ;  /* 0x00001b803d00780c */ /* 0x000fc40004781270 */
[----:B------:R-:W-:Y:S01]  /*0150*/  MOV R0, 0x2 ;  /* 0x0000000200007802 */ /* 0x000fe20000000f00 */
[C---:B------:R-:W-:Y:S01]  /*0160*/  IMAD.HI R57, R2.reuse, 0x66666667, RZ ;  /* 0x6666666702397827 */ /* 0x040fe200078e02ff */
[C---:B------:R-:W-:Y:S02]  /*0170*/  IADD3 R17, R11.reuse, UR6, RZ ;  /* 0x000000060b117c10 */ /* 0x040fe4000fffe0ff */
[----:B------:R-:W-:Y:S01]  /*0180*/  SHF.R.U32.HI R9, RZ, 0x1f, R22 ;  /* 0x0000001fff097819 */ /* 0x000fe20000011616 */
[CC--:B------:R-:W-:Y:S01]  /*0190*/  IMAD.WIDE R4, R11.reuse, R0.reuse, c[0x0][0x160] ;  /* 0x000058000b047625 */ /* 0x0c0fe200078e0200 */
[----:B------:R-:W-:Y:S02]  /*01a0*/  IADD3 R55, R2, 0x5, RZ ;  /* 0x0000000502377810 */ /* 0x000fe40007ffe0ff */
[----:B------:R-:W-:Y:S01]  /*01b0*/  LEA.HI.SX32 R22, R22, R9, 0x19 ;  /* 0x0000000916167211 */ /* 0x000fe200078fcaff */
[-C--:B------:R-:W-:Y:S01]  /*01c0*/  IMAD.WIDE R10, R11, R0.reuse, c[0x0][0x170] ;  /* 0x00005c000b0a7625 */ /* 0x080fe200078e0200 */
[C---:B------:R-:W-:Y:S01]  /*01d0*/  IADD3 R25, R2.reuse, 0x2, RZ ;  /* 0x0000000202197810 */ /* 0x040fe20007ffe0ff */
[----:B------:R0:W2:Y:S01]  /*01e0*/  @P3 LDG.E.EL.U16 R111, [R4.64] ;  /* 0x00000008046f3981 */ /* 0x0000a2000c2e1500 */
[C---:B------:R-:W-:Y:S01]  /*01f0*/  IADD3 R31, R2.reuse, 0x3, RZ ;  /* 0x00000003021f7810 */ /* 0x040fe20007ffe0ff */
[----:B------:R-:W-:Y:S01]  /*0200*/  IMAD.WIDE R6, R17, R0, c[0x0][0x160] ;  /* 0x0000580011067625 */ /* 0x000fe200078e0200 */
[C---:B------:R-:W-:Y:S01]  /*0210*/  IADD3 R51, R2.reuse, 0x9, RZ ;  /* 0x0000000902337810 */ /* 0x040fe20007ffe0ff */
[----:B------:R1:W3:Y:S01]  /*0220*/  @P3 LDG.E.EL.U16 R110, [R10.64] ;  /* 0x000000080a6e3981 */ /* 0x0002e2000c2e1500 */
[C---:B------:R-:W-:Y:S01]  /*0230*/  IADD3 R65, R2.reuse, 0x4, RZ ;  /* 0x0000000402417810 */ /* 0x040fe20007ffe0ff */
[----:B------:R-:W-:Y:S01]  /*0240*/  IMAD.HI R9, R61, 0x66666667, RZ ;  /* 0x666666673d097827 */ /* 0x000fe200078e02ff */
[----:B------:R-:W-:Y:S01]  /*0250*/  IADD3 R43, R2, 0x7, RZ ;  /* 0x00000007022b7810 */ /* 0x000fe20007ffe0ff */
[----:B------:R4:W5:Y:S01]  /*0260*/  @P4 LDG.E.EL.U16 R20, [R6.64] ;  /* 0x0000000806144981 */ /* 0x000962000c2e1500 */
[----:B------:R-:W-:Y:S01]  /*0270*/  PRMT R32, RZ, 0x7610, R32 ;  /* 0x00007610ff207816 */ /* 0x000fe20000000020 */
[----:B------:R-:W-:Y:S01]  /*0280*/  IMAD.HI R24, R55, 0x66666667, RZ ;  /* 0x6666666737187827 */ /* 0x000fe200078e02ff */
[----:B0-----:R-:W-:-:S02]  /*0290*/  SHF.R.U32.HI R4, RZ, 0x1f, R9 ;  /* 0x0000001fff047819 */ /* 0x001fc40000011609 */
[C---:B------:R-:W-:Y:S01]  /*02a0*/  IADD3 R49, R2.reuse, 0x6, RZ ;  /* 0x0000000602317810 */ /* 0x040fe20007ffe0ff */
[----:B-1----:R-:W-:Y:S01]  /*02b0*/  IMAD.HI R10, R25, 0x66666667, RZ ;  /* 0x66666667190a7827 */ /* 0x002fe200078e02ff */
[----:B------:R-:W-:Y:S02]  /*02c0*/  IADD3 R21, R2, 0xd, RZ ;  /* 0x0000000d02157810 */ /* 0x000fe40007ffe0ff */
[----:B------:R-:W-:Y:S01]  /*02d0*/  SHF.R.U32.HI R12, RZ, 0x1f, R57 ;  /* 0x0000001fff0c7819 */ /* 0x000fe20000011639 */
[----:B----4-:R-:W-:Y:S01]  /*02e0*/  IMAD.HI R6, R31, 0x66666667, RZ ;  /* 0x666666671f067827 */ /* 0x010fe200078e02ff */
[----:B------:R-:W-:-:S03]  /*02f0*/  SHF.R.U32.HI R7, RZ, 0x1f, R24 ;  /* 0x0000001fff077819 */ /* 0x000fc60000011618 */
[----:B------:R-:W-:Y:S01]  /*0300*/  IMAD.HI R50, R51, 0x66666667, RZ ;  /* 0x6666666733327827 */ /* 0x000fe200078e02ff */
[----:B------:R-:W-:Y:S02]  /*0310*/  LEA.HI.SX32 R18, R9, R4, 0x19 ;  /* 0x0000000409127211 */ /* 0x000fe400078fcaff */
[----:B------:R-:W-:Y:S01]  /*0320*/  LEA.HI.SX32 R24, R24, R7, 0x19 ;  /* 0x0000000718187211 */ /* 0x000fe200078fcaff */
[----:B------:R-:W-:Y:S01]  /*0330*/  IMAD.WIDE R14, R17, R0, c[0x0][0x170] ;  /* 0x00005c00110e7625 */ /* 0x000fe200078e0200 */
[----:B------:R-:W-:Y:S02]  /*0340*/  SHF.R.U32.HI R5, RZ, 0x1f, R10 ;  /* 0x0000001fff057819 */ /* 0x000fe4000001160a */
[----:B------:R-:W-:Y:S01]  /*0350*/  SHF.R.U32.HI R7, RZ, 0x1f, R6 ;  /* 0x0000001fff077819 */ /* 0x000fe20000011606 */
[----:B------:R-:W-:Y:S01]  /*0360*/  IMAD.HI R28, R65, 0x66666667, RZ ;  /* 0x66666667411c7827 */ /* 0x000fe200078e02ff */
[----:B------:R-:W-:Y:S01]  /*0370*/  SHF.R.U32.HI R9, RZ, 0x1f, R50 ;  /* 0x0000001fff097819 */ /* 0x000fe20000011632 */
[----:B------:R0:W4:Y:S02]  /*0380*/  @P4 LDG.E.EL.U16 R32, [R14.64] ;  /* 0x000000080e204981 */ /* 0x000124000c2e1500 */
[----:B------:R-:W-:Y:S01]  /*0390*/  IMAD.HI R42, R43, 0x66666667, RZ ;  /* 0x666666672b2a7827 */ /* 0x000fe200078e02ff */
[----:B------:R-:W-:-:S02]  /*03a0*/  LEA.HI.SX32 R10, R10, R5, 0x19 ;  /* 0x000000050a0a7211 */ /* 0x000fc400078fcaff */
[----:B------:R-:W-:Y:S01]  /*03b0*/  LEA.HI.SX32 R50, R50, R9, 0x19 ;  /* 0x0000000932327211 */ /* 0x000fe200078fcaff */
[----:B------:R-:W-:Y:S01]  /*03c0*/  IMAD.HI R52, R49, 0x66666667, RZ ;  /* 0x6666666731347827 */ /* 0x000fe200078e02ff */
[----:B------:R-:W-:Y:S02]  /*03d0*/  IADD3 R5, R2, 0x8, RZ ;  /* 0x0000000802057810 */ /* 0x000fe40007ffe0ff */
[----:B------:R-:W-:Y:S02]  /*03e0*/  SHF.R.U32.HI R9, RZ, 0x1f, R42 ;  /* 0x0000001fff097819 */ /* 0x000fe4000001162a */
[----:B0-----:R-:W-:Y:S02]  /*03f0*/  LEA.HI.SX32 R14, R6, R7, 0x19 ;  /* 0x00000007060e7211 */ /* 0x001fe400078fcaff */
[----:B------:R-:W-:Y:S01]  /*0400*/  SHF.R.U32.HI R7, RZ, 0x1f, R28 ;  /* 0x0000001fff077819 */ /* 0x000fe2000001161c */
[----:B------:R-:W-:Y:S01]  /*0410*/  IMAD.HI R46, R5, 0x66666667, RZ ;  /* 0x66666667052e7827 */ /* 0x000fe200078e02ff */
[----:B------:R-:W-:-:S02]  /*0420*/  LEA.HI.SX32 R42, R42, R9, 0x19 ;  /* 0x000000092a2a7211 */ /* 0x000fc400078fcaff */
[----:B------:R-:W-:Y:S01]  /*0430*/  LEA.HI.SX32 R28, R28, R7, 0x19 ;  /* 0x000000071c1c7211 */ /* 0x000fe200078fcaff */
[----:B------:R-:W-:Y:S01]  /*0440*/  IMAD.HI R4, R21, 0x66666667, RZ ;  /* 0x6666666715047827 */ /* 0x000fe200078e02ff */
[----:B------:R-:W-:Y:S02]  /*0450*/  SHF.R.U32.HI R7, RZ, 0x1f, R52 ;  /* 0x0000001fff077819 */ /* 0x000fe40000011634 */
[C---:B------:R-:W-:Y:S02]  /*0460*/  IADD3 R121, R2.reuse, 0xe, RZ ;  /* 0x0000000e02797810 */ /* 0x040fe40007ffe0ff */
[----:B------:R-:W-:Y:S02]  /*0470*/  IADD3 R9, R2, 0xa, RZ ;  /* 0x0000000a02097810 */ /* 0x000fe40007ffe0ff */
[----:B------:R-:W-:Y:S01]  /*0480*/  LEA.HI.SX32 R57, R57, R12, 0x19 ;  /* 0x0000000c39397211 */ /* 0x000fe200078fcaff */
[----:B------:R-:W-:Y:S01]  /*0490*/  IMAD.HI R26, R121, 0x66666667, RZ ;  /* 0x66666667791a7827 */ /* 0x000fe200078e02ff */
[----:B------:R-:W-:-:S02]  /*04a0*/  LEA.HI.SX32 R52, R52, R7, 0x19 ;  /* 0x0000000734347211 */ /* 0x000fc400078fcaff */
[----:B------:R-:W-:Y:S01]  /*04b0*/  SHF.R.U32.HI R11, RZ, 0x1f, R46 ;  /* 0x0000001fff0b7819 */ /* 0x000fe2000001162e */
[----:B------:R-:W-:Y:S01]  /*04c0*/  IMAD.HI R12, R9, 0x66666667, RZ ;  /* 0x66666667090c7827 */ /* 0x000fe200078e02ff */
[C---:B------:R-:W-:Y:S02]  /*04d0*/  IADD3 R35, R2.reuse, 0xb, RZ ;  /* 0x0000000b02237810 */ /* 0x040fe40007ffe0ff */
[----:B------:R-:W-:Y:S02]  /*04e0*/  SHF.R.U32.HI R7, RZ, 0x1f, R4 ;  /* 0x0000001fff077819 */ /* 0x000fe40000011604 */
[----:B------:R-:W-:Y:S01]  /*04f0*/  IADD3 R33, R2, 0xc, RZ ;  /* 0x0000000c02217810 */ /* 0x000fe20007ffe0ff */
[----:B------:R-:W-:Y:S01]  /*0500*/  IMAD.HI R38, R35, 0x66666667, RZ ;  /* 0x6666666723267827 */ /* 0x000fe200078e02ff */
[----:B------:R-:W-:Y:S02]  /*0510*/  LEA.HI.SX32 R46, R46, R11, 0x19 ;  /* 0x0000000b2e2e7211 */ /* 0x000fe400078fcaff */
[----:B------:R-:W-:Y:S01]  /*0520*/  LEA.HI.SX32 R4, R4, R7, 0x19 ;  /* 0x0000000704047211 */ /* 0x000fe200078fcaff */
[----:B------:R-:W-:Y:S01]  /*0530*/  IMAD.HI R6, R61, 0x66666667, RZ ;  /* 0x666666673d067827 */ /* 0x000fe200078e02ff */
[----:B------:R-:W-:-:S02]  /*0540*/  SHF.R.U32.HI R11, RZ, 0x1f, R26 ;  /* 0x0000001fff0b7819 */ /* 0x000fc4000001161a */
[----:B------:R-:W-:Y:S01]  /*0550*/  SHF.R.U32.HI R7, RZ, 0x1f, R12 ;  /* 0x0000001fff077819 */ /* 0x000fe2000001160c */
[----:B------:R-:W-:Y:S01]  /*0560*/  IMAD.HI R34, R33, 0x66666667, RZ ;  /* 0x6666666721227827 */ /* 0x000fe200078e02ff */
[----:B------:R-:W-:Y:S02]  /*0570*/  LEA.HI.SX32 R26, R26, R11, 0x19 ;  /* 0x0000000b1a1a7211 */ /* 0x000fe400078fcaff */
[----:B------:R-:W-:Y:S01]  /*0580*/  LEA.HI.SX32 R12, R12, R7, 0x19 ;  /* 0x000000070c0c7211 */ /* 0x000fe200078fcaff */
[----:B------:R-:W-:Y:S01]  /*0590*/  IMAD.HI R59, R65, 0x66666667, RZ ;  /* 0x66666667413b7827 */ /* 0x000fe200078e02ff */
[----:B------:R-:W-:Y:S02]  /*05a0*/  SHF.R.U32.HI R11, RZ, 0x1f, R38 ;  /* 0x0000001fff0b7819 */ /* 0x000fe40000011626 */
[----:B------:R-:W-:Y:S02]  /*05b0*/  SHF.R.U32.HI R7, RZ, 0x1f, R6 ;  /* 0x0000001fff077819 */ /* 0x000fe40000011606 */
[----:B------:R-:W-:Y:S01]  /*05c0*/  SHF.R.U32.HI R15, RZ, 0x1f, R34 ;  /* 0x0000001fff0f7819 */ /* 0x000fe20000011622 */
[----:B------:R-:W-:Y:S01]  /*05d0*/  IMAD.HI R45, R49, 0x66666667, RZ ;  /* 0x66666667312d7827 */ /* 0x000fe200078e02ff */
[----:B------:R-:W-:-:S02]  /*05e0*/  LEA.HI.SX32 R38, R38, R11, 0x19 ;  /* 0x0000000b26267211 */ /* 0x000fc400078fcaff */
[----:B------:R-:W-:Y:S01]  /*05f0*/  LEA.HI.SX32 R37, R6, R7, 0x19 ;  /* 0x0000000706257211 */ /* 0x000fe200078fcaff */
[----:B------:R-:W-:Y:S01]  /*0600*/  IMAD.HI R11, R25, 0x66666667, RZ ;  /* 0x66666667190b7827 */ /* 0x000fe200078e02ff */
[----:B------:R-:W-:Y:S02]  /*0610*/  LEA.HI.SX32 R34, R34, R15, 0x19 ;  /* 0x0000000f22227211 */ /* 0x000fe400078fcaff */
[----:B------:R-:W-:Y:S01]  /*0620*/  SHF.R.U32.HI R6, RZ, 0x1f, R59 ;  /* 0x0000001fff067819 */ /* 0x000fe2000001163b */
[----:B------:R-:W-:Y:S01]  /*0630*/  IMAD.HI R15, R31, 0x66666667, RZ ;  /* 0x666666671f0f7827 */ /* 0x000fe200078e02ff */
[----:B------:R-:W-:Y:S02]  /*0640*/  SHF.R.U32.HI R16, RZ, 0x1f, R11 ;  /* 0x0000001fff107819 */ /* 0x000fe4000001160b */
[----:B------:R-:W-:Y:S01]  /*0650*/  LEA.HI.SX32 R59, R59, R6, 0x19 ;  /* 0x000000063b3b7211 */ /* 0x000fe200078fcaff */
[----:B------:R-:W-:Y:S01]  /*0660*/  IMAD.HI R41, R43, 0x66666667, RZ ;  /* 0x666666672b297827 */ /* 0x000fe200078e02ff */
[----:B------:R-:W-:-:S02]  /*0670*/  SHF.R.U32.HI R6, RZ, 0x1f, R45 ;  /* 0x0000001fff067819 */ /* 0x000fc4000001162d */
[----:B------:R-:W-:Y:S02]  /*0680*/  SHF.R.U32.HI R30, RZ, 0x1f, R15 ;  /* 0x0000001fff1e7819 */ /* 0x000fe4000001160f */
[----:B------:R-:W-:Y:S02]  /*0690*/  ISETP.LT.AND P1, PT, R25, 0x1b80, !P0 ;  /* 0x00001b801900780c */ /* 0x000fe40004721270 */
[----:B------:R-:W-:Y:S02]  /*06a0*/  LEA.HI.SX32 R53, R11, R16, 0x19 ;  /* 0x000000100b357211 */ /* 0x000fe400078fcaff */
[----:B------:R-:W-:Y:S02]  /*06b0*/  LEA.HI.SX32 R45, R45, R6, 0x19 ;  /* 0x000000062d2d7211 */ /* 0x000fe400078fcaff */
[----:B------:R-:W-:Y:S02]  /*06c0*/  LEA.HI.SX32 R29, R15, R30, 0x19 ;  /* 0x0000001e0f1d7211 */ /* 0x000fe400078fcaff */
[----:B------:R-:W-:-:S02]  /*06d0*/  SHF.R.U32.HI R6, RZ, 0x1f, R41 ;  /* 0x0000001fff067819 */ /* 0x000fc40000011629 */
[----:B------:R-:W-:Y:S02]  /*06e0*/  IADD3 R11, R17, UR6, RZ ;  /* 0x00000006110b7c10 */ /* 0x000fe4000fffe0ff */
[----:B------:R-:W-:Y:S01]  /*06f0*/  IADD3 R40, R2, 0x3, RZ ;  /* 0x0000000302287810 */ /* 0x000fe20007ffe0ff */
[----:B------:R-:W-:Y:S01]  /*0700*/  IMAD.HI R63, R55, 0x66666667, RZ ;  /* 0x66666667373f7827 */ /* 0x000fe200078e02ff */
[----:B------:R-:W-:Y:S02]  /*0710*/  LEA.HI.SX32 R41, R41, R6, 0x19 ;  /* 0x0000000629297211 */ /* 0x000fe400078fcaff */
[----:B------:R-:W-:Y:S01]  /*0720*/  PRMT R75, RZ, 0x7610, R75 ;  /* 0x00007610ff4b7816 */ /* 0x000fe2000000004b */
[----:B------:R-:W-:Y:S01]  /*0730*/  IMAD.WIDE R6, R11, R0, c[0x0][0x160] ;  /* 0x000058000b067625 */ /* 0x000fe200078e0200 */
[----:B------:R-:W-:-:S03]  /*0740*/  SHF.R.U32.HI R16, RZ, 0x1f, R63 ;  /* 0x0000001fff107819 */ /* 0x000fc6000001163f */
[----:B------:R-:W-:Y:S01]  /*0750*/  IMAD R29, R29, -0x140, R40 ;  /* 0xfffffec01d1d7824 */ /* 0x000fe200078e0228 */
[----:B------:R-:W-:Y:S01]  /*0760*/  MOV R40, 0x4 ;  /* 0x0000000400287802 */ /* 0x000fe20000000f00 */
[----:B------:R-:W-:Y:S01]  /*0770*/  IMAD.HI R27, R5, 0x66666667, RZ ;  /* 0x66666667051b7827 */ /* 0x000fe200078e02ff */
[----:B------:R0:W2:Y:S03]  /*0780*/  @P1 LDG.E.EL.U16 R75, [R6.64] ;  /* 0x00000008064b1981 */ /* 0x0000a6000c2e1500 */
[--C-:B------:R-:W-:Y:S02]  /*0790*/  IMAD R67, R22, UR6, R13.reuse ;  /* 0x0000000616437c24 */ /* 0x100fe4000f8e020d */
[C---:B------:R-:W-:Y:S01]  /*07a0*/  IMAD R69, R18.reuse, UR6, R13 ;  /* 0x0000000612457c24 */ /* 0x040fe2000f8e020d */
[----:B------:R-:W-:Y:S01]  /*07b0*/  ISETP.GE.AND P5, PT, R61, 0x1b80, PT ;  /* 0x00001b803d00780c */ /* 0x000fe20003fa6270 */
[----:B------:R-:W-:Y:S01]  /*07c0*/  IMAD R61, R18, -0x140, R61 ;  /* 0xfffffec0123d7824 */ /* 0x000fe200078e023d */
[----:B------:R-:W-:Y:S01]  /*07d0*/  LEA.HI.SX32 R63, R63, R16, 0x19 ;  /* 0x000000103f3f7211 */ /* 0x000fe200078fcaff */
[----:B------:R-:W-:Y:S01]  /*07e0*/  IMAD.WIDE R18, R69, R40, c[0x0][0x178] ;  /* 0x00005e0045127625 */ /* 0x000fe200078e0228 */
[----:B------:R-:W-:-:S02]  /*07f0*/  MOV R73, RZ ;  /* 0x000000ff00497202 */ /* 0x000fc40000000f00 */
[----:B------:R-:W-:Y:S01]  /*0800*/  MOV R117, RZ ;  /* 0x000000ff00757202 */ /* 0x000fe20000000f00 */
[CC--:B0-----:R-:W-:Y:S01]  /*0810*/  IMAD.WIDE R6, R67.reuse, R40.reuse, c[0x0][0x178] ;  /* 0x00005e0043067625 */ /* 0x0c1fe200078e0228 */
[----:B------:R-:W-:Y:S02]  /*0820*/  SHF.R.U32.HI R16, RZ, 0x1f, R27 ;  /* 0x0000001fff107819 */ /* 0x000fe4000001161b */
[----:B------:R-:W-:Y:S01]  /*0830*/  MOV R115, RZ ;  /* 0x000000ff00737202 */ /* 0x000fe20000000f00 */
[-C--:B------:R-:W-:Y:S01]  /*0840*/  IMAD.WIDE R66, R67, R40.reuse, c[0x0][0x180] ;  /* 0x0000600043427625 */ /* 0x080fe200078e0228 */
[----:B------:R-:W-:Y:S01]  /*0850*/  MOV R112, RZ ;  /* 0x000000ff00707202 */ /* 0x000fe20000000f00 */
[----:B------:R0:W2:Y:S02]  /*0860*/  @P3 LDG.E.EL R73, [R6.64] ;  /* 0x0000000806493981 */ /* 0x0000a4000c2e1900 */
[----:B------:R-:W-:Y:S01]  /*0870*/  IMAD.WIDE R68, R69, R40, c[0x0][0x180] ;  /* 0x0000600045447625 */ /* 0x000fe200078e0228 */
[----:B------:R-:W-:Y:S01]  /*0880*/  ISETP.LT.AND P2, PT, R31, 0x1b80, !P0 ;  /* 0x00001b801f00780c */ /* 0x000fe20004741270 */
[----:B------:R1:W2:Y:S01]  /*0890*/  @P3 LDG.E.EL R117, [R66.64] ;  /* 0x0000000842753981 */ /* 0x0002a2000c2e1900 */
[----:B------:R-:W-:Y:S01]  /*08a0*/  LEA.HI.SX32 R27, R27, R16, 0x19 ;  /* 0x000000101b1b7211 */ /* 0x000fe200078fcaff */
[C---:B------:R-:W-:Y:S01]  /*08b0*/  IMAD R15, R10.reuse, UR6, R13 ;  /* 0x000000060a0f7c24 */ /* 0x040fe2000f8e020d */
[----:B------:R-:W-:Y:S01]  /*08c0*/  PRMT R102, RZ, 0x7610, R102 ;  /* 0x00007610ff667816 */ /* 0x000fe20000000066 */
[C---:B------:R-:W-:Y:S01]  /*08d0*/  IMAD.WIDE R16, R11.reuse, R0, c[0x0][0x170] ;  /* 0x00005c000b107625 */ /* 0x040fe200078e0200 */
[----:B------:R-:W-:Y:S01]  /*08e0*/  IADD3 R47, R11, UR6, RZ ;  /* 0x000000060b2f7c10 */ /* 0x000fe2000fffe0ff */
[----:B------:R0:W2:Y:S01]  /*08f0*/  @P4 LDG.E.EL R115, [R18.64] ;  /* 0x0000000812734981 */ /* 0x0000a2000c2e1900 */
[----:B------:R-:W-:Y:S01]  /*0900*/  ISETP.GE.AND P3, PT, R25, 0x1b80, PT ;  /* 0x00001b801900780c */ /* 0x000fe20003f66270 */
[----:B------:R-:W-:-:S02]  /*0910*/  IMAD R25, R10, -0x140, R25 ;  /* 0xfffffec00a197824 */ /* 0x000fc400078e0219 */
[----:B------:R1:W2:Y:S01]  /*0920*/  @P4 LDG.E.EL R112, [R68.64] ;  /* 0x0000000844704981 */ /* 0x0002a2000c2e1900 */
[----:B------:R-:W-:Y:S01]  /*0930*/  ISETP.GE.AND P4, PT, R31, 0x1b80, PT ;  /* 0x00001b801f00780c */ /* 0x000fe20003f86270 */
[----:B------:R-:W-:Y:S01]  /*0940*/  CS2R R108, SRZ ;  /* 0x00000000006c7805 */ /* 0x000fe2000001ff00 */
[----:B------:R-:W-:Y:S01]  /*0950*/  MOV R101, RZ ;  /* 0x000000ff00657202 */ /* 0x000fe20000000f00 */
[C---:B------:R-:W-:Y:S01]  /*0960*/  IMAD R31, R14.reuse, -0x140, R31 ;  /* 0xfffffec00e1f7824 */ /* 0x040fe200078e021f */
[----:B------:R1:W2:Y:S01]  /*0970*/  @P1 LDG.E.EL.U16 R102, [R16.64] ;  /* 0x0000000810661981 */ /* 0x0002a2000c2e1500 */
[----:B0-----:R-:W-:Y:S02]  /*0980*/  IMAD R19, R14, UR6, R13 ;  /* 0x000000060e137c24 */ /* 0x001fe4000f8e020d */
[----:B------:R-:W-:Y:S01]  /*0990*/  IMAD.WIDE R10, R15, R40, c[0x0][0x178] ;  /* 0x00005e000f0a7625 */ /* 0x000fe200078e0228 */
[----:B------:R-:W-:-:S03]  /*09a0*/  PRMT R103, RZ, 0x7610, R103 ;  /* 0x00007610ff677816 */ /* 0x000fc60000000067 */
[----:B------:R-:W-:Y:S01]  /*09b0*/  IMAD.WIDE R14, R15, R40, c[0x0][0x180] ;  /* 0x000060000f0e7625 */ /* 0x000fe200078e0228 */
[----:B------:R0:W2:Y:S03]  /*09c0*/  @P1 LDG.E.EL R101, [R10.64] ;  /* 0x000000080a651981 */ /* 0x0000a6000c2e1900 */
[-C--:B-1----:R-:W-:Y:S01]  /*09d0*/  IMAD.WIDE R16, R47, R0.reuse, c[0x0][0x160] ;  /* 0x000058002f107625 */ /* 0x082fe200078e0200 */
[----:B------:R1:W2:Y:S01]  /*09e0*/  @P1 LDG.E.EL R109, [R14.64] ;  /* 0x000000080e6d1981 */ /* 0x0002a2000c2e1900 */
[----:B------:R-:W-:Y:S02]  /*09f0*/  ISETP.LT.AND P1, PT, R65, 0x1b80, !P0 ;  /* 0x00001b804100780c */ /* 0x000fe40004721270 */
[----:B------:R-:W-:Y:S01]  /*0a00*/  PRMT R97, RZ, 0x7610, R97 ;  /* 0x00007610ff617816 */ /* 0x000fe20000000061 */
[----:B------:R0:W2:Y:S01]  /*0a10*/  @P2 LDG.E.EL.U16 R103, [R16.64] ;  /* 0x0000000810672981 */ /* 0x0000a2000c2e1500 */
[----:B------:R-:W-:Y:S01]  /*0a20*/  MOV R58, RZ ;  /* 0x000000ff003a7202 */ /* 0x000fe20000000f00 */
[C---:B------:R-:W-:Y:S01]  /*0a30*/  IMAD.WIDE R6, R47.reuse, R0, c[0x0][0x170] ;  /* 0x00005c002f067625 */ /* 0x040fe200078e0200 */
[----:B------:R-:W-:-:S02]  /*0a40*/  IADD3 R47, R47, UR6, RZ ;  /* 0x000000062f2f7c10 */ /* 0x000fc4000fffe0ff */
[----:B------:R-:W-:Y:S01]  /*0a50*/  MOV R107, RZ ;  /* 0x000000ff006b7202 */ /* 0x000fe20000000f00 */
[----:B------:R-:W-:Y:S01]  /*0a60*/  IMAD R23, R28, UR6, R13 ;  /* 0x000000061c177c24 */ /* 0x000fe2000f8e020d */
[----:B------:R1:W2:Y:S01]  /*0a70*/  @P2 LDG.E.EL.U16 R97, [R6.64] ;  /* 0x0000000806612981 */ /* 0x0002a2000c2e1500 */
[CC--:B0-----:R-:W-:Y:S01]  /*0a80*/  IMAD.WIDE R16, R19.reuse, R40.reuse, c[0x0][0x178] ;  /* 0x00005e0013107625 */ /* 0x0c1fe200078e0228 */
[----:B------:R-:W-:Y:S02]  /*0a90*/  PRMT R105, RZ, 0x7610, R105 ;  /* 0x00007610ff697816 */ /* 0x000fe40000000069 */
[----:B------:R-:W-:Y:S01]  /*0aa0*/  PRMT R99, RZ, 0x7610, R99 ;  /* 0x00007610ff637816 */ /* 0x000fe20000000063 */
[----:B------:R-:W-:Y:S01]  /*0ab0*/  IMAD.WIDE R18, R19, R40, c[0x0][0x180] ;  /* 0x0000600013127625 */ /* 0x000fe200078e0228 */
[----:B------:R0:W2:Y:S01]  /*0ac0*/  @P2 LDG.E.EL R58, [R16.64] ;  /* 0x00000008103a2981 */ /* 0x0000a2000c2e1900 */
[----:B------:R-:W-:Y:S02]  /*0ad0*/  MOV R95, RZ ;  /* 0x000000ff005f7202 */ /* 0x000fe40000000f00 */
[----:B------:R-:W-:Y:S01]  /*0ae0*/  MOV R104, RZ ;  /* 0x000000ff00687202 */ /* 0x000fe20000000f00 */
[-C--:B-1----:R-:W-:Y:S01]  /*0af0*/  IMAD.WIDE R6, R47, R0.reuse, c[0x0][0x160] ;  /* 0x000058002f067625 */ /* 0x082fe200078e0200 */
[----:B------:R-:W-:Y:S01]  /*0b00*/  ISETP.GE.AND P6, PT, R9, 0x1b80, PT ;  /* 0x00001b800900780c */ /* 0x000fe20003fc6270 */
[----:B------:R1:W2:Y:S02]  /*0b10*/  @P2 LDG.E.EL R107, [R18.64] ;  /* 0x00000008126b2981 */ /* 0x0002a4000c2e1900 */
[----:B------:R-:W-:-:S02]  /*0b20*/  IMAD.WIDE R10, R47, R0, c[0x0][0x170] ;  /* 0x00005c002f0a7625 */ /* 0x000fc400078e0200 */
[----:B------:R1:W2:Y:S02]  /*0b30*/  @P1 LDG.E.EL.U16 R105, [R6.64] ;  /* 0x0000000806691981 */ /* 0x0002a4000c2e1500 */
[CC--:B------:R-:W-:Y:S02]  /*0b40*/  IMAD.WIDE R14, R23.reuse, R40.reuse, c[0x0][0x178] ;  /* 0x00005e00170e7625 */ /* 0x0c0fe400078e0228 */
[----:B------:R1:W2:Y:S02]  /*0b50*/  @P1 LDG.E.EL.U16 R99, [R10.64] ;  /* 0x000000080a631981 */ /* 0x0002a4000c2e1500 */
[----:B0-----:R-:W-:Y:S02]  /*0b60*/  IMAD.WIDE R16, R23, R40, c[0x0][0x180] ;  /* 0x0000600017107625 */ /* 0x001fe400078e0228 */
[----:B------:R0:W2:Y:S02]  /*0b70*/  @P1 LDG.E.EL R95, [R14.64] ;  /* 0x000000080e5f1981 */ /* 0x0000a4000c2e1900 */
[----:B-1----:R-:W-:-:S02]  /*0b80*/  IMAD R19, R12, -0x140, R9 ;  /* 0xfffffec00c137824 */ /* 0x002fc400078e0209 */
[----:B------:R1:W2:Y:S01]  /*0b90*/  @P1 LDG.E.EL R104, [R16.64] ;  /* 0x0000000810681981 */ /* 0x0002a2000c2e1900 */
[----:B------:R-:W-:Y:S01]  /*0ba0*/  ISETP.LT.AND P1, PT, R9, 0x1b80, !P0 ;  /* 0x00001b800900780c */ /* 0x000fe20004721270 */
[CC--:B------:R-:W-:Y:S01]  /*0bb0*/  IMAD.WIDE R6, R19.reuse, R0.reuse, c[0x0][0x168] ;  /* 0x00005a0013067625 */ /* 0x0c0fe200078e0200 */
[----:B------:R-:W-:Y:S02]  /*0bc0*/  PRMT R85, RZ, 0x7610, R85 ;  /* 0x00007610ff557816 */ /* 0x000fe40000000055 */
[----:B------:R-:W-:Y:S01]  /*0bd0*/  PRMT R9, RZ, 0x7610, R9 ;  /* 0x00007610ff097816 */ /* 0x000fe20000000009 */
[CC--:B------:R-:W-:Y:S01]  /*0be0*/  IMAD.WIDE R10, R19.reuse, R0.reuse, c[0x0][0x188] ;  /* 0x00006200130a7625 */ /* 0x0c0fe200078e0200 */
[----:B------:R-:W-:Y:S02]  /*0bf0*/  PRMT R76, RZ, 0x7610, R76 ;  /* 0x00007610ff4c7816 */ /* 0x000fe4000000004c */
[----:B------:R1:W2:Y:S01]  /*0c00*/  @!P6 LDG.E.EL.U16 R85, [R6.64] ;  /* 0x000000080655e981 */ /* 0x0002a2000c2e1500 */
[----:B0-----:R-:W-:Y:S01]  /*0c10*/  IMAD.WIDE R14, R19, R0, c[0x0][0x190] ;  /* 0x00006400130e7625 */ /* 0x001fe200078e0200 */
[----:B------:R-:W-:-:S02]  /*0c20*/  IADD3 R36, R2, 0x2, RZ ;  /* 0x0000000202247810 */ /* 0x000fc40007ffe0ff */
[----:B------:R0:W2:Y:S01]  /*0c30*/  @!P6 LDG.E.EL.U16 R9, [R10.64] ;  /* 0x000000080a09e981 */ /* 0x0000a2000c2e1500 */
[----:B------:R-:W-:-:S03]  /*0c40*/  IMAD.HI R39, R51, 0x66666667, RZ ;  /* 0x6666666733277827 */ /* 0x000fc600078e02ff */
[----:B------:R0:W2:Y:S01]  /*0c50*/  @!P6 LDG.E.EL.U16 R76, [R14.64] ;  /* 0x000000080e4ce981 */ /* 0x0000a2000c2e1500 */
[C---:B------:R-:W-:Y:S02]  /*0c60*/  ISETP.GE.AND P6, PT, R2.reuse, 0x1b80, PT ;  /* 0x00001b800200780c */ /* 0x040fe40003fc6270 */
[----:B------:R-:W-:Y:S02]  /*0c70*/  SHF.R.U32.HI R30, RZ, 0x1f, R39 ;  /* 0x0000001fff1e7819 */ /* 0x000fe40000011627 */
[C---:B------:R-:W-:Y:S02]  /*0c80*/  IADD3 R18, R2.reuse, 0x4, RZ ;  /* 0x0000000402127810 */ /* 0x040fe40007ffe0ff */
[----:B-1----:R-:W-:Y:S01]  /*0c90*/  IADD3 R16, R2, 0x5, RZ ;  /* 0x0000000502107810 */ /* 0x002fe20007ffe0ff */
[----:B------:R-:W-:Y:S01]  /*0ca0*/  IMAD R23, R22, -0x140, R2 ;  /* 0xfffffec016177824 */ /* 0x000fe200078e0202 */
[----:B------:R-:W-:Y:S01]  /*0cb0*/  LEA.HI.SX32 R39, R39, R30, 0x19 ;  /* 0x0000001e27277211 */ /* 0x000fe200078fcaff */
[----:B------:R-:W-:Y:S01]  /*0cc0*/  IMAD R53, R53, -0x140, R36 ;  /* 0xfffffec035357824 */ /* 0x000fe200078e0224 */
[----:B------:R-:W-:-:S02]  /*0cd0*/  IADD3 R30, R2, 0x1, RZ ;  /* 0x00000001021e7810 */ /* 0x000fc40007ffe0ff */
[----:B------:R-:W-:Y:S01]  /*0ce0*/  ISETP.GE.AND P2, PT, R65, 0x1b80, PT ;  /* 0x00001b804100780c */ /* 0x000fe20003f46270 */
[----:B------:R-:W-:Y:S01]  /*0cf0*/  IMAD R65, R28, -0x140, R65 ;  /* 0xfffffec01c417824 */ /* 0x000fe200078e0241 */
[----:B------:R-:W-:Y:S01]  /*0d00*/  PRMT R36, RZ, 0x7610, R36 ;  /* 0x00007610ff247816 */ /* 0x000fe20000000024 */
[----:B------:R-:W-:Y:S01]  /*0d10*/  IMAD R59, R59, -0x140, R18 ;  /* 0xfffffec03b3b7824 */ /* 0x000fe200078e0212 */
[C---:B------:R-:W-:Y:S01]  /*0d20*/  IADD3 R28, R2.reuse, 0x8, RZ ;  /* 0x00000008021c7810 */ /* 0x040fe20007ffe0ff */
[----:B------:R-:W-:Y:S01]  /*0d30*/  IMAD R63, R63, -0x140, R16 ;  /* 0xfffffec03f3f7824 */ /* 0x000fe200078e0210 */
[C---:B------:R-:W-:Y:S01]  /*0d40*/  IADD3 R16, R2.reuse, 0x6, RZ ;  /* 0x0000000602107810 */ /* 0x040fe20007ffe0ff */
[----:B------:R-:W-:Y:S01]  /*0d50*/  IMAD.WIDE R22, R23, R0, c[0x0][0x168] ;  /* 0x00005a0017167625 */ /* 0x000fe200078e0200 */
[----:B------:R-:W-:-:S03]  /*0d60*/  IADD3 R18, R2, 0x7, RZ ;  /* 0x0000000702127810 */ /* 0x000fc60007ffe0ff */
[----:B------:R-:W-:Y:S01]  /*0d70*/  IMAD R37, R37, -0x140, R30 ;  /* 0xfffffec025257824 */ /* 0x000fe200078e021e */
[----:B------:R1:W2:Y:S01]  /*0d80*/  @!P6 LDG.E.EL.U16 R36, [R22.64] ;  /* 0x000000081624e981 */ /* 0x0002a2000c2e1500 */
[----:B------:R-:W-:Y:S01]  /*0d90*/  IMAD R57, R57, -0x140, R2 ;  /* 0xfffffec039397824 */ /* 0x000fe200078e0202 */
[----:B------:R-:W-:Y:S01]  /*0da0*/  PRMT R77, RZ, 0x7610, R77 ;  /* 0x00007610ff4d7816 */ /* 0x000fe2000000004d */
[----:B------:R-:W-:Y:S01]  /*0db0*/  IMAD R7, R27, -0x140, R28 ;  /* 0xfffffec01b077824 */ /* 0x000fe200078e021c */
[----:B------:R-:W-:Y:S01]  /*0dc0*/  PRMT R27, RZ, 0x7610, R27 ;  /* 0x00007610ff1b7816 */ /* 0x000fe2000000001b */
[----:B------:R-:W-:Y:S01]  /*0dd0*/  IMAD R45, R45, -0x140, R16 ;  /* 0xfffffec02d2d7824 */ /* 0x000fe200078e0210 */
[----:B------:R-:W-:Y:S01]  /*0de0*/  PRMT R74, RZ, 0x7610, R74 ;  /* 0x00007610ff4a7816 */ /* 0x000fe2000000004a */
[----:B------:R-:W-:Y:S01]  /*0df0*/  IMAD R41, R41, -0x140, R18 ;  /* 0xfffffec029297824 */ /* 0x000fe200078e0212 */
[----:B------:R-:W-:Y:S01]  /*0e00*/  PRMT R48, RZ, 0x7610, R48 ;  /* 0x00007610ff307816 */ /* 0x000fe20000000030 */
[----:B0-----:R-:W-:Y:S01]  /*0e10*/  IMAD.WIDE R10, R57, R0, c[0x0][0x188] ;  /* 0x00006200390a7625 */ /* 0x001fe200078e0200 */
[----:B------:R-:W-:-:S03]  /*0e20*/  PRMT R72, RZ, 0x7610, R72 ;  /* 0x00007610ff487816 */ /* 0x000fc60000000048 */
[-C--:B------:R-:W-:Y:S01]  /*0e30*/  IMAD.WIDE R14, R57, R0.reuse, c[0x0][0x190] ;  /* 0x00006400390e7625 */ /* 0x080fe200078e0200 */
[----:B------:R0:W2:Y:S03]  /*0e40*/  @!P6 LDG.E.EL.U16 R77, [R10.64] ;  /* 0x000000080a4de981 */ /* 0x0000a6000c2e1500 */
[-C--:B------:R-:W-:Y:S01]  /*0e50*/  IMAD.WIDE R16, R61, R0.reuse, c[0x0][0x168] ;  /* 0x00005a003d107625 */ /* 0x080fe200078e0200 */
[----:B------:R0:W2:Y:S03]  /*0e60*/  @!P6 LDG.E.EL.U16 R74, [R14.64] ;  /* 0x000000080e4ae981 */ /* 0x0000a6000c2e1500 */
[CC--:B------:R-:W-:Y:S01]  /*0e70*/  IMAD.WIDE R18, R37.reuse, R0.reuse, c[0x0][0x188] ;  /* 0x0000620025127625 */ /* 0x0c0fe200078e0200 */
[----:B------:R0:W2:Y:S03]  /*0e80*/  @!P5 LDG.E.EL.U16 R27, [R16.64] ;  /* 0x00000008101bd981 */ /* 0x0000a6000c2e1500 */
[----:B-1----:R-:W-:Y:S01]  /*0e90*/  IMAD.WIDE R22, R37, R0, c[0x0][0x190] ;  /* 0x0000640025167625 */ /* 0x002fe200078e0200 */
[----:B------:R1:W2:Y:S01]  /*0ea0*/  @!P5 LDG.E.EL.U16 R48, [R18.64] ;  /* 0x000000081230d981 */ /* 0x0002a2000c2e1500 */
[----:B------:R-:W-:-:S03]  /*0eb0*/  ISETP.LT.AND P6, PT, R55, 0x1b80, !P0 ;  /* 0x00001b803700780c */ /* 0x000fc600047c1270 */
[----:B------:R1:W2:Y:S01]  /*0ec0*/  @!P5 LDG.E.EL.U16 R72, [R22.64] ;  /* 0x000000081648d981 */ /* 0x0002a2000c2e1500 */
[----:B------:R-:W-:Y:S01]  /*0ed0*/  ISETP.GE.AND P5, PT, R55, 0x1b80, PT ;  /* 0x00001b803700780c */ /* 0x000fe20003fa6270 */
[C---:B------:R-:W-:Y:S02]  /*0ee0*/  IMAD R57, R24.reuse, -0x140, R55 ;  /* 0xfffffec018397824 */ /* 0x040fe400078e0237 */
[----:B------:R-:W-:Y:S01]  /*0ef0*/  IMAD R61, R24, UR6, R13 ;  /* 0x00000006183d7c24 */ /* 0x000fe2000f8e020d */
[----:B------:R-:W-:Y:S01]  /*0f00*/  PRMT R114, RZ, 0x7610, R114 ;  /* 0x00007610ff727816 */ /* 0x000fe20000000072 */
[----:B0-----:R-:W-:Y:S01]  /*0f10*/  IMAD.WIDE R10, R57, R0, c[0x0][0x168] ;  /* 0x00005a00390a7625 */ /* 0x001fe200078e0200 */
[----:B------:R-:W-:-:S03]  /*0f20*/  MOV R37, RZ ;  /* 0x000000ff00257202 */ /* 0x000fc60000000f00 */
[----:B-1----:R-:W-:Y:S01]  /*0f30*/  IMAD.WIDE R22, R61, R40, c[0x0][0x180] ;  /* 0x000060003d167625 */ /* 0x002fe200078e0228 */
[----:B------:R-:W-:-:S03]  /*0f40*/  PRMT R19, RZ, 0x7610, R19 ;  /* 0x00007610ff137816 */ /* 0x000fc60000000013 */
[----:B------:R-:W-:Y:S01]  /*0f50*/  IMAD.WIDE R14, R61, R40, c[0x0][0x178] ;  /* 0x00005e003d0e7625 */ /* 0x000fe200078e0228 */
[----:B------:R0:W2:Y:S01]  /*0f60*/  @!P5 LDG.E.EL.U16 R114, [R10.64] ;  /* 0x000000080a72d981 */ /* 0x0000a2000c2e1500 */
[----:B------:R-:W-:-:S03]  /*0f70*/  PRMT R6, RZ, 0x7610, R6 ;  /* 0x00007610ff067816 */ /* 0x000fc60000000006 */
[----:B------:R1:W2:Y:S01]  /*0f80*/  @P6 LDG.E.EL R37, [R22.64] ;  /* 0x0000000816256981 */ /* 0x0002a2000c2e1900 */
[----:B------:R-:W-:Y:S01]  /*0f90*/  IADD3 R30, R2, 0x9, RZ ;  /* 0x00000009021e7810 */ /* 0x000fe20007ffe0ff */
[-C--:B------:R-:W-:Y:S01]  /*0fa0*/  IMAD.WIDE R24, R25, R0.reuse, c[0x0][0x168] ;  /* 0x00005a0019187625 */ /* 0x080fe200078e0200 */
[----:B------:R-:W-:Y:S01]  /*0fb0*/  PRMT R55, RZ, 0x7610, R55 ;  /* 0x00007610ff377816 */ /* 0x000fe20000000037 */
[----:B------:R3:W2:Y:S02]  /*0fc0*/  @P6 LDG.E.EL R108, [R14.64] ;  /* 0x000000080e6c6981 */ /* 0x0006a4000c2e1900 */
[-C--:B0-----:R-:W-:Y:S01]  /*0fd0*/  IMAD.WIDE R10, R53, R0.reuse, c[0x0][0x188] ;  /* 0x00006200350a7625 */ /* 0x081fe200078e0200 */
[----:B------:R-:W-:Y:S02]  /*0fe0*/  PRMT R70, RZ, 0x7610, R70 ;  /* 0x00007610ff467816 */ /* 0x000fe40000000046 */
[----:B------:R-:W-:Y:S01]  /*0ff0*/  PRMT R54, RZ, 0x7610, R54 ;  /* 0x00007610ff367816 */ /* 0x000fe20000000036 */
[-C--:B-1----:R-:W-:Y:S01]  /*1000*/  IMAD.WIDE R22, R29, R0.reuse, c[0x0][0x188] ;  /* 0x000062001d167625 */ /* 0x082fe200078e0200 */
[----:B------:R0:W2:Y:S03]  /*1010*/  @!P3 LDG.E.EL.U16 R19, [R10.64] ;  /* 0x000000080a13b981 */ /* 0x0000a6000c2e1500 */
[----:B---3--:R-:W-:Y:S01]  /*1020*/  IMAD.WIDE R14, R53, R0, c[0x0][0x190] ;  /* 0x00006400350e7625 */ /* 0x008fe200078e0200 */
[----:B------:R1:W3:Y:S01]  /*1030*/  @!P4 LDG.E.EL.U16 R6, [R22.64] ;  /* 0x000000081606c981 */ /* 0x0002e2000c2e1500 */
[----:B------:R-:W-:-:S02]  /*1040*/  PRMT R53, RZ, 0x7610, R53 ;  /* 0x00007610ff357816 */ /* 0x000fc40000000035 */
[----:B------:R-:W-:Y:S01]  /*1050*/  IMAD R39, R39, -0x140, R30 ;  /* 0xfffffec027277824 */ /* 0x000fe200078e021e */
[----:B------:R-:W-:Y:S01]  /*1060*/  PRMT R106, RZ, 0x7610, R106 ;  /* 0x00007610ff6a7816 */ /* 0x000fe2000000006a */
[-C--:B------:R-:W-:Y:S01]  /*1070*/  IMAD.WIDE R30, R31, R0.reuse, c[0x0][0x168] ;  /* 0x00005a001f1e7625 */ /* 0x080fe200078e0200 */
[----:B------:R-:W-:Y:S01]  /*1080*/  PRMT R61, RZ, 0x7610, R61 ;  /* 0x00007610ff3d7816 */ /* 0x000fe2000000003d */
[----:B------:R4:W2:Y:S02]  /*1090*/  @!P3 LDG.E.EL.U16 R55, [R24.64] ;  /* 0x000000081837b981 */ /* 0x0008a4000c2e1500 */
[CC--:B0-----:R-:W-:Y:S01]  /*10a0*/  IMAD.WIDE R10, R63.reuse, R0.reuse, c[0x0][0x190] ;  /* 0x000064003f0a7625 */ /* 0x0c1fe200078e0200 */
[----:B------:R-:W-:Y:S01]  /*10b0*/  PRMT R98, RZ, 0x7610, R98 ;  /* 0x00007610ff627816 */ /* 0x000fe20000000062 */
[----:B------:R0:W2:Y:S02]  /*10c0*/  @!P3 LDG.E.EL.U16 R70, [R14.64] ;  /* 0x000000080e46b981 */ /* 0x0000a4000c2e1500 */
[-C--:B-1----:R-:W-:Y:S01]  /*10d0*/  IMAD.WIDE R22, R63, R0.reuse, c[0x0][0x188] ;  /* 0x000062003f167625 */ /* 0x082fe200078e0200 */
[----:B------:R-:W-:Y:S01]  /*10e0*/  PRMT R18, RZ, 0x7610, R18 ;  /* 0x00007610ff127816 */ /* 0x000fe20000000012 */
[----:B------:R1:W2:Y:S01]  /*10f0*/  @!P5 LDG.E.EL.U16 R54, [R10.64] ;  /* 0x000000080a36d981 */ /* 0x0002a2000c2e1500 */
[----:B------:R-:W-:Y:S01]  /*1100*/  PRMT R57, RZ, 0x7610, R57 ;  /* 0x00007610ff397816 */ /* 0x000fe20000000039 */
[-C--:B------:R-:W-:Y:S01]  /*1110*/  IMAD.WIDE R28, R29, R0.reuse, c[0x0][0x190] ;  /* 0x000064001d1c7625 */ /* 0x080fe200078e0200 */
[----:B------:R-:W-:Y:S01]  /*1120*/  IADD3 R47, R47, UR6, RZ ;  /* 0x000000062f2f7c10 */ /* 0x000fe2000fffe0ff */
[----:B------:R0:W2:Y:S02]  /*1130*/  @!P5 LDG.E.EL.U16 R53, [R22.64] ;  /* 0x000000081635d981 */ /* 0x0000a4000c2e1500 */
[-C--:B------:R-:W-:Y:S01]  /*1140*/  IMAD.WIDE R16, R65, R0.reuse, c[0x0][0x168] ;  /* 0x00005a0041107625 */ /* 0x080fe200078e0200 */
[----:B------:R-:W-:Y:S01]  /*1150*/  ISETP.GE.AND P5, PT, R49, 0x1b80, PT ;  /* 0x00001b803100780c */ /* 0x000fe20003fa6270 */
[----:B------:R1:W2:Y:S02]  /*1160*/  @!P4 LDG.E.EL.U16 R106, [R30.64] ;  /* 0x000000081e6ac981 */ /* 0x0002a4000c2e1500 */
[----:B----4-:R-:W-:-:S04]  /*1170*/  IMAD.WIDE R24, R59, R0, c[0x0][0x188] ;  /* 0x000062003b187625 */ /* 0x010fc800078e0200 */
[-C--:B0-----:R-:W-:Y:S01]  /*1180*/  IMAD.WIDE R14, R59, R0.reuse, c[0x0][0x190] ;  /* 0x000064003b0e7625 */ /* 0x081fe200078e0200 */
[----:B------:R0:W4:Y:S01]  /*1190*/  @!P4 LDG.E.EL.U16 R61, [R28.64] ;  /* 0x000000081c3dc981 */ /* 0x000122000c2e1500 */
[C---:B------:R-:W-:Y:S02]  /*11a0*/  ISETP.GE.AND P4, PT, R51.reuse, 0x1b80, PT ;  /* 0x00001b803300780c */ /* 0x040fe40003f86270 */
[----:B------:R-:W-:Y:S01]  /*11b0*/  ISETP.LT.AND P3, PT, R51, 0x1b80, !P0 ;  /* 0x00001b803300780c */ /* 0x000fe20004761270 */
[----:B------:R1:W2:Y:S01]  /*11c0*/  @!P2 LDG.E.EL.U16 R98, [R16.64] ;  /* 0x000000081062a981 */ /* 0x0002a2000c2e1500 */
[----:B------:R-:W-:Y:S01]  /*11d0*/  IMAD R51, R50, -0x140, R51 ;  /* 0xfffffec032337824 */ /* 0x000fe200078e0233 */
[----:B------:R-:W-:Y:S02]  /*11e0*/  PRMT R113, RZ, 0x7610, R113 ;  /* 0x00007610ff717816 */ /* 0x000fe40000000071 */
[----:B------:R1:W2:Y:S01]  /*11f0*/  @!P2 LDG.E.EL.U16 R18, [R24.64] ;  /* 0x000000081812a981 */ /* 0x0002a2000c2e1500 */
[----:B------:R-:W-:Y:S01]  /*1200*/  PRMT R116, RZ, 0x7610, R116 ;  /* 0x00007610ff747816 */ /* 0x000fe20000000074 */
[----:B0-----:R-:W-:-:S02]  /*1210*/  IMAD.WIDE R28, R47, R0, c[0x0][0x160] ;  /* 0x000058002f1c7625 */ /* 0x001fc400078e0200 */
[----:B------:R0:W2:Y:S01]  /*1220*/  @!P2 LDG.E.EL.U16 R57, [R14.64] ;  /* 0x000000080e39a981 */ /* 0x0000a2000c2e1500 */
[----:B------:R-:W-:Y:S01]  /*1230*/  ISETP.LT.AND P2, PT, R49, 0x1b80, !P0 ;  /* 0x00001b803100780c */ /* 0x000fe20004741270 */
[----:B------:R-:W-:Y:S02]  /*1240*/  IMAD R49, R52, -0x140, R49 ;  /* 0xfffffec034317824 */ /* 0x000fe400078e0231 */
[-C--:B------:R-:W-:Y:S01]  /*1250*/  IMAD.WIDE R22, R47, R0.reuse, c[0x0][0x170] ;  /* 0x00005c002f167625 */ /* 0x080fe200078e0200 */
[----:B------:R-:W-:Y:S01]  /*1260*/  PRMT R91, RZ, 0x7610, R91 ;  /* 0x00007610ff5b7816 */ /* 0x000fe2000000005b */
[----:B------:R0:W2:Y:S02]  /*1270*/  @P6 LDG.E.EL.U16 R113, [R28.64] ;  /* 0x000000081c716981 */ /* 0x0000a4000c2e1500 */
[-C--:B-1----:R-:W-:Y:S01]  /*1280*/  IMAD.WIDE R16, R51, R0.reuse, c[0x0][0x168] ;  /* 0x00005a0033107625 */ /* 0x082fe200078e0200 */
[----:B------:R-:W-:Y:S01]  /*1290*/  PRMT R51, RZ, 0x7610, R51 ;  /* 0x00007610ff337816 */ /* 0x000fe20000000033 */
[----:B------:R1:W2:Y:S01]  /*12a0*/  @P6 LDG.E.EL.U16 R116, [R22.64] ;  /* 0x0000000816746981 */ /* 0x0002a2000c2e1500 */
[----:B------:R-:W-:Y:S01]  /*12b0*/  PRMT R100, RZ, 0x7610, R100 ;  /* 0x00007610ff647816 */ /* 0x000fe20000000064 */
[----:B------:R-:W-:Y:S01]  /*12c0*/  IMAD.WIDE R24, R49, R0, c[0x0][0x168] ;  /* 0x00005a0031187625 */ /* 0x000fe200078e0200 */
[----:B------:R-:W-:-:S03]  /*12d0*/  ISETP.LT.AND P6, PT, R43, 0x1b80, !P0 ;  /* 0x00001b802b00780c */ /* 0x000fc600047c1270 */
[CC--:B------:R-:W-:Y:S01]  /*12e0*/  IMAD.WIDE R10, R45.reuse, R0.reuse, c[0x0][0x190] ;  /* 0x000064002d0a7625 */ /* 0x0c0fe200078e0200 */
[----:B------:R1:W2:Y:S04]  /*12f0*/  @!P5 LDG.E.EL.U16 R91, [R24.64] ;  /* 0x00000008185bd981 */ /* 0x0002a8000c2e1500 */
[----:B------:R5:W2:Y:S01]  /*1300*/  @!P5 LDG.E.EL.U16 R51, [R10.64] ;  /* 0x000000080a33d981 */ /* 0x000aa2000c2e1500 */
[----:B0-----:R-:W-:-:S03]  /*1310*/  IMAD.WIDE R14, R45, R0, c[0x0][0x188] ;  /* 0x000062002d0e7625 */ /* 0x001fc600078e0200 */
[----:B------:R0:W2:Y:S01]  /*1320*/  @!P4 LDG.E.EL.U16 R100, [R16.64] ;  /* 0x000000081064c981 */ /* 0x0000a2000c2e1500 */
[--C-:B-1----:R-:W-:Y:S01]  /*1330*/  IMAD R25, R42, UR6, R13.reuse ;  /* 0x000000062a197c24 */ /* 0x102fe2000f8e020d */
[----:B------:R-:W-:Y:S01]  /*1340*/  MOV R44, RZ ;  /* 0x000000ff002c7202 */ /* 0x000fe20000000f00 */
[----:B-----5:R-:W-:Y:S01]  /*1350*/  IMAD R11, R52, UR6, R13 ;  /* 0x00000006340b7c24 */ /* 0x020fe2000f8e020d */
[----:B------:R-:W-:Y:S02]  /*1360*/  MOV R78, RZ ;  /* 0x000000ff004e7202 */ /* 0x000fe40000000f00 */
[----:B0-----:R-:W-:Y:S01]  /*1370*/  PRMT R16, RZ, 0x7610, R16 ;  /* 0x00007610ff107816 */ /* 0x001fe20000000010 */
[----:B------:R-:W-:Y:S01]  /*1380*/  IMAD.WIDE R28, R11, R40, c[0x0][0x178] ;  /* 0x00005e000b1c7625 */ /* 0x000fe200078e0228 */
[----:B------:R-:W-:-:S03]  /*1390*/  IADD3 R47, R47, UR6, RZ ;  /* 0x000000062f2f7c10 */ /* 0x000fc6000fffe0ff */
[-C--:B------:R-:W-:Y:S01]  /*13a0*/  IMAD.WIDE R30, R25, R40.reuse, c[0x0][0x178] ;  /* 0x00005e00191e7625 */ /* 0x080fe200078e0228 */
[----:B------:R0:W5:Y:S01]  /*13b0*/  @!P5 LDG.E.EL.U16 R16, [R14.64] ;  /* 0x000000080e10d981 */ /* 0x000162000c2e1500 */
[----:B------:R-:W-:Y:S02]  /*13c0*/  ISETP.GE.AND P5, PT, R43, 0x1b80, PT ;  /* 0x00001b802b00780c */ /* 0x000fe40003fa6270 */
[----:B------:R-:W-:Y:S01]  /*13d0*/  IMAD R45, R50, UR6, R13 ;  /* 0x00000006322d7c24 */ /* 0x000fe2000f8e020d */
[----:B------:R-:W-:Y:S01]  /*13e0*/  MOV R92, RZ ;  /* 0x000000ff005c7202 */ /* 0x000fe20000000f00 */
[----:B------:R1:W2:Y:S01]  /*13f0*/  @P2 LDG.E.EL R44, [R28.64] ;  /* 0x000000081c2c2981 */ /* 0x0002a2000c2e1900 */
[----:B------:R-:W-:Y:S01]  /*1400*/  MOV R96, RZ ;  /* 0x000000ff00607202 */ /* 0x000fe20000000f00 */
[-C--:B------:R-:W-:Y:S01]  /*1410*/  IMAD.WIDE R22, R45, R40.reuse, c[0x0][0x178] ;  /* 0x00005e002d167625 */ /* 0x080fe200078e0228 */
[----:B------:R-:W-:Y:S01]  /*1420*/  PRMT R94, RZ, 0x7610, R94 ;  /* 0x00007610ff5e7816 */ /* 0x000fe2000000005e */
[----:B------:R0:W2:Y:S01]  /*1430*/  @P6 LDG.E.EL R78, [R30.64] ;  /* 0x000000081e4e6981 */ /* 0x0000a2000c2e1900 */
[----:B------:R-:W-:Y:S01]  /*1440*/  PRMT R88, RZ, 0x7610, R88 ;  /* 0x00007610ff587816 */ /* 0x000fe20000000058 */
[----:B------:R-:W-:Y:S01]  /*1450*/  IMAD.WIDE R10, R11, R40, c[0x0][0x180] ;  /* 0x000060000b0a7625 */ /* 0x000fe200078e0228 */
[----:B------:R-:W-:Y:S01]  /*1460*/  PRMT R93, RZ, 0x7610, R93 ;  /* 0x00007610ff5d7816 */ /* 0x000fe2000000005d */
[----:B------:R0:W2:Y:S02]  /*1470*/  @P3 LDG.E.EL R92, [R22.64] ;  /* 0x00000008165c3981 */ /* 0x0000a4000c2e1900 */
[CC--:B-1----:R-:W-:Y:S01]  /*1480*/  IMAD.WIDE R28, R47.reuse, R0.reuse, c[0x0][0x160] ;  /* 0x000058002f1c7625 */ /* 0x0c2fe200078e0200 */
[----:B0-----:R-:W-:Y:S01]  /*1490*/  PRMT R15, RZ, 0x7610, R15 ;  /* 0x00007610ff0f7816 */ /* 0x001fe2000000000f */
[----:B------:R0:W2:Y:S02]  /*14a0*/  @P2 LDG.E.EL R96, [R10.64] ;  /* 0x000000080a602981 */ /* 0x0000a4000c2e1900 */
[----:B------:R-:W-:Y:S01]  /*14b0*/  IMAD.WIDE R30, R47, R0, c[0x0][0x170] ;  /* 0x00005c002f1e7625 */ /* 0x000fe200078e0200 */
[----:B------:R-:W-:Y:S01]  /*14c0*/  PRMT R49, RZ, 0x7610, R49 ;  /* 0x00007610ff317816 */ /* 0x000fe20000000031 */
[----:B------:R1:W2:Y:S02]  /*14d0*/  @P2 LDG.E.EL.U16 R94, [R28.64] ;  /* 0x000000081c5e2981 */ /* 0x0002a4000c2e1500 */
[----:B------:R-:W-:-:S02]  /*14e0*/  IMAD R43, R42, -0x140, R43 ;  /* 0xfffffec02a2b7824 */ /* 0x000fc400078e022b */
[----:B------:R1:W2:Y:S01]  /*14f0*/  @P2 LDG.E.EL.U16 R88, [R30.64] ;  /* 0x000000081e582981 */ /* 0x0002a2000c2e1500 */
[----:B------:R-:W-:Y:S01]  /*1500*/  IMAD.WIDE R22, R41, R0, c[0x0][0x188] ;  /* 0x0000620029167625 */ /* 0x000fe200078e0200 */
[----:B------:R-:W-:-:S03]  /*1510*/  ISETP.GE.AND P2, PT, R5, 0x1b80, PT ;  /* 0x00001b800500780c */ /* 0x000fc60003f46270 */
[-C--:B------:R-:W-:Y:S01]  /*1520*/  IMAD.WIDE R42, R43, R0.reuse, c[0x0][0x168] ;  /* 0x00005a002b2a7625 */ /* 0x080fe200078e0200 */
[----:B------:R1:W2:Y:S03]  /*1530*/  @!P5 LDG.E.EL.U16 R15, [R22.64] ;  /* 0x00000008160fd981 */ /* 0x0002a6000c2e1500 */
[-C--:B0-----:R-:W-:Y:S01]  /*1540*/  IMAD.WIDE R10, R41, R0.reuse, c[0x0][0x190] ;  /* 0x00006400290a7625 */ /* 0x081fe200078e0200 */
[----:B------:R0:W3:Y:S03]  /*1550*/  @!P5 LDG.E.EL.U16 R93, [R42.64] ;  /* 0x000000082a5dd981 */ /* 0x0000e6000c2e1500 */
[----:B------:R-:W-:Y:S01]  /*1560*/  IMAD R17, R46, -0x140, R5 ;  /* 0xfffffec02e117824 */ /* 0x000fe200078e0205 */
[----:B------:R0:W3:Y:S01]  /*1570*/  @!P5 LDG.E.EL.U16 R49, [R10.64] ;  /* 0x000000080a31d981 */ /* 0x0000e2000c2e1500 */
[----:B------:R-:W-:Y:S01]  /*1580*/  ISETP.LT.AND P5, PT, R5, 0x1b80, !P0 ;  /* 0x00001b800500780c */ /* 0x000fe200047a1270 */
[----:B-1----:R-:W-:Y:S01]  /*1590*/  IMAD.WIDE R22, R7, R0, c[0x0][0x188] ;  /* 0x0000620007167625 */ /* 0x002fe200078e0200 */
[----:B------:R-:W-:-:S02]  /*15a0*/  PRMT R79, RZ, 0x7610, R79 ;  /* 0x00007610ff4f7816 */ /* 0x000fc4000000004f */
[----:B------:R-:W-:Y:S02]  /*15b0*/  PRMT R5, RZ, 0x7610, R5 ;  /* 0x00007610ff057816 */ /* 0x000fe40000000005 */
[----:B0-----:R-:W-:Y:S01]  /*15c0*/  IADD3 R43, R47, UR6, RZ ;  /* 0x000000062f2b7c10 */ /* 0x001fe2000fffe0ff */
[-C--:B------:R-:W-:Y:S01]  /*15d0*/  IMAD.WIDE R28, R17, R0.reuse, c[0x0][0x168] ;  /* 0x00005a00111c7625 */ /* 0x080fe200078e0200 */
[----:B------:R-:W-:Y:S02]  /*15e0*/  PRMT R47, RZ, 0x7610, R47 ;  /* 0x00007610ff2f7816 */ /* 0x000fe4000000002f */
[----:B------:R0:W3:Y:S01]  /*15f0*/  @!P2 LDG.E.EL.U16 R5, [R22.64] ;  /* 0x000000081605a981 */ /* 0x0000e2000c2e1500 */
[----:B------:R-:W-:Y:S01]  /*1600*/  IMAD.WIDE R10, R7, R0, c[0x0][0x190] ;  /* 0x00006400070a7625 */ /* 0x000fe200078e0200 */
[----:B------:R-:W-:Y:S02]  /*1610*/  MOV R89, RZ ;  /* 0x000000ff00597202 */ /* 0x000fe40000000f00 */
[----:B------:R1:W3:Y:S01]  /*1620*/  @!P2 LDG.E.EL.U16 R79, [R28.64] ;  /* 0x000000081c4fa981 */ /* 0x0002e2000c2e1500 */
[----:B------:R-:W-:-:S03]  /*1630*/  PRMT R90, RZ, 0x7610, R90 ;  /* 0x00007610ff5a7816 */ /* 0x000fc6000000005a */
[----:B------:R0:W3:Y:S01]  /*1640*/  @!P2 LDG.E.EL.U16 R47, [R10.64] ;  /* 0x000000080a2fa981 */ /* 0x0000e2000c2e1500 */
[----:B------:R-:W-:Y:S01]  /*1650*/  ISETP.LT.AND P2, PT, R121, 0x1b80, !P0 ;  /* 0x00001b807900780c */ /* 0x000fe20004741270 */
[----:B------:R-:W-:Y:S01]  /*1660*/  IMAD.WIDE R24, R25, R40, c[0x0][0x180] ;  /* 0x0000600019187625 */ /* 0x000fe200078e0228 */
[----:B------:R-:W-:-:S03]  /*1670*/  MOV R71, RZ ;  /* 0x000000ff00477202 */ /* 0x000fc60000000f00 */
[--C-:B-1----:R-:W-:Y:S01]  /*1680*/  IMAD R29, R46, UR6, R13.reuse ;  /* 0x000000062e1d7c24 */ /* 0x102fe2000f8e020d */
[----:B------:R-:W-:Y:S01]  /*1690*/  MOV R50, RZ ;  /* 0x000000ff00327202 */ /* 0x000fe20000000f00 */
[----:B------:R-:W-:Y:S01]  /*16a0*/  IMAD.WIDE R30, R43, R0, c[0x0][0x160] ;  /* 0x000058002b1e7625 */ /* 0x000fe200078e0200 */
[----:B------:R1:W3:Y:S03]  /*16b0*/  @P6 LDG.E.EL R89, [R24.64] ;  /* 0x0000000818596981 */ /* 0x0002e6000c2e1900 */
[----:B------:R-:W-:Y:S01]  /*16c0*/  IMAD R17, R26, UR6, R13 ;  /* 0x000000061a117c24 */ /* 0x000fe2000f8e020d */
[----:B------:R-:W-:Y:S01]  /*16d0*/  PRMT R81, RZ, 0x7610, R81 ;  /* 0x00007610ff517816 */ /* 0x000fe20000000051 */
[----:B0-----:R-:W-:Y:S01]  /*16e0*/  IMAD.WIDE R10, R45, R40, c[0x0][0x180] ;  /* 0x000060002d0a7625 */ /* 0x001fe200078e0228 */
[----:B------:R0:W3:Y:S01]  /*16f0*/  @P6 LDG.E.EL.U16 R90, [R30.64] ;  /* 0x000000081e5a6981 */ /* 0x0000e2000c2e1500 */
[----:B------:R-:W-:-:S02]  /*1700*/  MOV R7, RZ ;  /* 0x000000ff00077202 */ /* 0x000fc40000000f00 */
[----:B------:R-:W-:Y:S01]  /*1710*/  IMAD.WIDE R22, R29, R40, c[0x0][0x178] ;  /* 0x00005e001d167625 */ /* 0x000fe200078e0228 */
[C---:B------:R-:W-:Y:S01]  /*1720*/  IADD3 R67, R43.reuse, UR6, RZ ;  /* 0x000000062b437c10 */ /* 0x040fe2000fffe0ff */
[----:B------:R0:W3:Y:S02]  /*1730*/  @P3 LDG.E.EL R71, [R10.64] ;  /* 0x000000080a473981 */ /* 0x0000e4000c2e1900 */
[----:B-1----:R-:W-:Y:S01]  /*1740*/  IMAD.WIDE R24, R43, R0, c[0x0][0x170] ;  /* 0x00005c002b187625 */ /* 0x002fe200078e0200 */
[----:B------:R-:W-:Y:S01]  /*1750*/  PRMT R41, RZ, 0x7610, R41 ;  /* 0x00007610ff297816 */ /* 0x000fe20000000029 */
[----:B------:R1:W3:Y:S02]  /*1760*/  @P5 LDG.E.EL R50, [R22.64] ;  /* 0x0000000816325981 */ /* 0x0002e4000c2e1900 */
[----:B0-----:R-:W-:Y:S01]  /*1770*/  IMAD.WIDE R30, R17, R40, c[0x0][0x178] ;  /* 0x00005e00111e7625 */ /* 0x001fe200078e0228 */
[----:B------:R-:W-:Y:S01]  /*1780*/  PRMT R43, RZ, 0x7610, R43 ;  /* 0x00007610ff2b7816 */ /* 0x000fe2000000002b */
[----:B------:R0:W3:Y:S02]  /*1790*/  @P6 LDG.E.EL.U16 R81, [R24.64] ;  /* 0x0000000818516981 */ /* 0x0000e4000c2e1500 */
[CC--:B------:R-:W-:Y:S01]  /*17a0*/  IMAD.WIDE R10, R39.reuse, R0.reuse, c[0x0][0x190] ;  /* 0x00006400270a7625 */ /* 0x0c0fe200078e0200 */
[----:B------:R-:W-:Y:S01]  /*17b0*/  MOV R52, RZ ;  /* 0x000000ff00347202 */ /* 0x000fe20000000f00 */
[----:B------:R0:W4:Y:S02]  /*17c0*/  @P2 LDG.E.EL R7, [R30.64] ;  /* 0x000000081e072981 */ /* 0x000124000c2e1900 */
[----:B-1----:R-:W-:Y:S01]  /*17d0*/  IMAD.WIDE R22, R39, R0, c[0x0][0x188] ;  /* 0x0000620027167625 */ /* 0x002fe200078e0200 */
[----:B------:R-:W-:Y:S01]  /*17e0*/  PRMT R84, RZ, 0x7610, R84 ;  /* 0x00007610ff547816 */ /* 0x000fe20000000054 */
[----:B------:R1:W4:Y:S01]  /*17f0*/  @!P4 LDG.E.EL.U16 R43, [R10.64] ;  /* 0x000000080a2bc981 */ /* 0x000322000c2e1500 */
[----:B------:R-:W-:Y:S01]  /*1800*/  PRMT R83, RZ, 0x7610, R83 ;  /* 0x00007610ff537816 */ /* 0x000fe20000000053 */
[----:B0-----:R-:W-:-:S02]  /*1810*/  IMAD R25, R12, UR6, R13 ;  /* 0x000000060c197c24 */ /* 0x001fc4000f8e020d */
[----:B------:R-:W-:Y:S01]  /*1820*/  IMAD.WIDE R28, R29, R40, c[0x0][0x180] ;  /* 0x000060001d1c7625 */ /* 0x000fe200078e0228 */
[----:B------:R0:W4:Y:S03]  /*1830*/  @!P4 LDG.E.EL.U16 R41, [R22.64] ;  /* 0x000000081629c981 */ /* 0x000126000c2e1500 */
[-C--:B------:R-:W-:Y:S01]  /*1840*/  IMAD.WIDE R62, R67, R0.reuse, c[0x0][0x160] ;  /* 0x00005800433e7625 */ /* 0x080fe200078e0200 */
[----:B------:R-:W-:Y:S01]  /*1850*/  ISETP.GE.AND P4, PT, R35, 0x1b80, PT ;  /* 0x00001b802300780c */ /* 0x000fe20003f86270 */
[----:B------:R0:W4:Y:S02]  /*1860*/  @P5 LDG.E.EL R52, [R28.64] ;  /* 0x000000081c345981 */ /* 0x000124000c2e1900 */
[C---:B------:R-:W-:Y:S01]  /*1870*/  IMAD.WIDE R30, R67.reuse, R0, c[0x0][0x170] ;  /* 0x00005c00431e7625 */ /* 0x040fe200078e0200 */
[----:B------:R-:W-:Y:S01]  /*1880*/  IADD3 R67, R67, UR6, RZ ;  /* 0x0000000643437c10 */ /* 0x000fe2000fffe0ff */
[----:B------:R0:W4:Y:S01]  /*1890*/  @P5 LDG.E.EL.U16 R84, [R62.64] ;  /* 0x000000083e545981 */ /* 0x000122000c2e1500 */
[----:B------:R-:W-:Y:S01]  /*18a0*/  MOV R12, RZ ;  /* 0x000000ff000c7202 */ /* 0x000fe20000000f00 */
[----:B------:R-:W-:-:S02]  /*18b0*/  IMAD.WIDE R64, R25, R40, c[0x0][0x178] ;  /* 0x00005e0019407625 */ /* 0x000fc400078e0228 */
[----:B------:R1:W4:Y:S01]  /*18c0*/  @P5 LDG.E.EL.U16 R83, [R30.64] ;  /* 0x000000081e535981 */ /* 0x000322000c2e1500 */
[----:B------:R-:W-:Y:S01]  /*18d0*/  ISETP.LT.AND P5, PT, R35, 0x1b80, !P0 ;  /* 0x00001b802300780c */ /* 0x000fe200047a1270 */
[----:B------:R-:W-:Y:S01]  /*18e0*/  IMAD.WIDE R24, R25, R40, c[0x0][0x180] ;  /* 0x0000600019187625 */ /* 0x000fe200078e0228 */
[----:B------:R-:W-:Y:S02]  /*18f0*/  PRMT R60, RZ, 0x7610, R60 ;  /* 0x00007610ff3c7816 */ /* 0x000fe4000000003c */
[----:B------:R-:W-:Y:S01]  /*1900*/  PRMT R82, RZ, 0x7610, R82 ;  /* 0x00007610ff527816 */ /* 0x000fe20000000052 */
[----:B------:R-:W-:Y:S01]  /*1910*/  IMAD R35, R38, -0x140, R35 ;  /* 0xfffffec026237824 */ /* 0x000fe200078e0223 */
[----:B------:R1:W4:Y:S01]  /*1920*/  @P1 LDG.E.EL R12, [R24.64] ;  /* 0x00000008180c1981 */ /* 0x000322000c2e1900 */
[----:B0-----:R-:W-:Y:S01]  /*1930*/  IMAD.WIDE R62, R67, R0, c[0x0][0x160] ;  /* 0x00005800433e7625 */ /* 0x001fe200078e0200 */
[----:B------:R-:W-:-:S03]  /*1940*/  PRMT R59, RZ, 0x7610, R59 ;  /* 0x00007610ff3b7816 */ /* 0x000fc6000000003b */
[-C--:B-1----:R-:W-:Y:S01]  /*1950*/  IMAD.WIDE R30, R67, R0.reuse, c[0x0][0x170] ;  /* 0x00005c00431e7625 */ /* 0x082fe200078e0200 */
[----:B------:R-:W-:Y:S01]  /*1960*/  PRMT R45, RZ, 0x7610, R45 ;  /* 0x00007610ff2d7816 */ /* 0x000fe2000000002d */
[----:B------:R0:W5:Y:S01]  /*1970*/  @P3 LDG.E.EL.U16 R60, [R62.64] ;  /* 0x000000083e3c3981 */ /* 0x000162000c2e1500 */
[----:B------:R-:W-:Y:S01]  /*1980*/  PRMT R29, RZ, 0x7610, R29 ;  /* 0x00007610ff1d7816 */ /* 0x000fe2000000001d */
[CC--:B------:R-:W-:Y:S02]  /*1990*/  IMAD.WIDE R10, R35.reuse, R0.reuse, c[0x0][0x168] ;  /* 0x00005a00230a7625 */ /* 0x0c0fe400078e0200 */
[----:B------:R1:W5:Y:S02]  /*19a0*/  @P3 LDG.E.EL.U16 R82, [R30.64] ;  /* 0x000000081e523981 */ /* 0x000364000c2e1500 */
[-C--:B------:R-:W-:Y:S01]  /*19b0*/  IMAD.WIDE R24, R35, R0.reuse, c[0x0][0x188] ;  /* 0x0000620023187625 */ /* 0x080fe200078e0200 */
[----:B------:R-:W-:Y:S01]  /*19c0*/  ISETP.GE.AND P3, PT, R33, 0x1b80, PT ;  /* 0x00001b802100780c */ /* 0x000fe20003f66270 */
[----:B------:R0:W5:Y:S02]  /*19d0*/  @!P4 LDG.E.EL.U16 R59, [R10.64] ;  /* 0x000000080a3bc981 */ /* 0x000164000c2e1500 */
[----:B------:R-:W-:Y:S01]  /*19e0*/  IMAD.WIDE R22, R35, R0, c[0x0][0x190] ;  /* 0x0000640023167625 */ /* 0x000fe200078e0200 */
[----:B------:R-:W-:Y:S01]  /*19f0*/  MOV R80, RZ ;  /* 0x000000ff00507202 */ /* 0x000fe20000000f00 */
[----:B------:R0:W5:Y:S01]  /*1a00*/  @!P4 LDG.E.EL.U16 R45, [R24.64] ;  /* 0x00000008182dc981 */ /* 0x000162000c2e1500 */
[----:B------:R-:W-:-:S03]  /*1a10*/  ISETP.GE.AND P6, PT, R121, 0x1b80, PT ;  /* 0x00001b807900780c */ /* 0x000fc60003fc6270 */
[----:B------:R1:W5:Y:S01]  /*1a20*/  @!P4 LDG.E.EL.U16 R29, [R22.64] ;  /* 0x00000008161dc981 */ /* 0x000362000c2e1500 */
[----:B------:R-:W-:Y:S01]  /*1a30*/  ISETP.LT.AND P4, PT, R33, 0x1b80, !P0 ;  /* 0x00001b802100780c */ /* 0x000fe20004781270 */
[----:B------:R-:W-:Y:S01]  /*1a40*/  IMAD R33, R34, -0x140, R33 ;  /* 0xfffffec022217824 */ /* 0x000fe200078e0221 */
[----:B------:R-:W-:Y:S01]  /*1a50*/  PRMT R39, RZ, 0x7610, R39 ;  /* 0x00007610ff277816 */ /* 0x000fe20000000027 */
[----:B------:R-:W-:Y:S01]  /*1a60*/  IMAD R121, R26, -0x140, R121 ;  /* 0xfffffec01a797824 */ /* 0x000fe200078e0279 */
[----:B------:R1:W5:Y:S01]  /*1a70*/  @P1 LDG.E.EL R80, [R64.64] ;  /* 0x0000000840501981 */ /* 0x000362000c2e1900 */
[----:B0-----:R-:W-:Y:S01]  /*1a80*/  PRMT R10, RZ, 0x7610, R10 ;  /* 0x00007610ff0a7816 */ /* 0x001fe2000000000a */
[-C--:B-1----:R-:W-:Y:S01]  /*1a90*/  IMAD.WIDE R30, R33, R0.reuse, c[0x0][0x188] ;  /* 0x00006200211e7625 */ /* 0x082fe200078e0200 */
[----:B------:R-:W-:Y:S02]  /*1aa0*/  PRMT R26, RZ, 0x7610, R26 ;  /* 0x00007610ff1a7816 */ /* 0x000fe4000000001a */
[----:B------:R-:W-:Y:S01]  /*1ab0*/  IADD3 R35, R67, UR6, RZ ;  /* 0x0000000643237c10 */ /* 0x000fe2000fffe0ff */
[CC--:B------:R-:W-:Y:S01]  /*1ac0*/  IMAD.WIDE R22, R33.reuse, R0.reuse, c[0x0][0x190] ;  /* 0x0000640021167625 */ /* 0x0c0fe200078e0200 */
[----:B------:R-:W-:Y:S01]  /*1ad0*/  PRMT R86, RZ, 0x7610, R86 ;  /* 0x00007610ff567816 */ /* 0x000fe20000000056 */
[----:B------:R0:W5:Y:S02]  /*1ae0*/  @!P3 LDG.E.EL.U16 R10, [R30.64] ;  /* 0x000000081e0ab981 */ /* 0x000164000c2e1500 */
[-C--:B------:R-:W-:Y:S01]  /*1af0*/  IMAD.WIDE R64, R33, R0.reuse, c[0x0][0x168] ;  /* 0x00005a0021407625 */ /* 0x080fe200078e0200 */
[----:B------:R-:W-:Y:S01]  /*1b00*/  PRMT R87, RZ, 0x7610, R87 ;  /* 0x00007610ff577816 */ /* 0x000fe20000000057 */
[----:B------:R1:W5:Y:S02]  /*1b10*/  @!P3 LDG.E.EL.U16 R26, [R22.64] ;  /* 0x00000008161ab981 */ /* 0x000364000c2e1500 */
[----:B------:R-:W-:-:S02]  /*1b20*/  IMAD.WIDE R66, R35, R0, c[0x0][0x160] ;  /* 0x0000580023427625 */ /* 0x000fc400078e0200 */
[----:B------:R1:W5:Y:S01]  /*1b30*/  @!P3 LDG.E.EL.U16 R39, [R64.64] ;  /* 0x000000084027b981 */ /* 0x000362000c2e1500 */
[----:B------:R-:W-:Y:S01]  /*1b40*/  ISETP.LT.AND P3, PT, R21, 0x1b80, !P0 ;  /* 0x00001b801500780c */ /* 0x000fe20004761270 */
[----:B------:R-:W-:Y:S01]  /*1b50*/  IMAD.WIDE R62, R35, R0, c[0x0][0x170] ;  /* 0x00005c00233e7625 */ /* 0x000fe200078e0200 */
[----:B0-----:R-:W-:Y:S01]  /*1b60*/  IADD3 R31, R2, 0xf, RZ ;  /* 0x0000000f021f7810 */ /* 0x001fe20007ffe0ff */
[----:B------:R0:W5:Y:S01]  /*1b70*/  @P1 LDG.E.EL.U16 R86, [R66.64] ;  /* 0x0000000842561981 */ /* 0x000162000c2e1500 */
[----:B------:R-:W-:-:S03]  /*1b80*/  MOV R42, RZ ;  /* 0x000000ff002a7202 */ /* 0x000fc60000000f00 */
[----:B------:R0:W5:Y:S01]  /*1b90*/  @P1 LDG.E.EL.U16 R87, [R62.64] ;  /* 0x000000083e571981 */ /* 0x000162000c2e1500 */
[C---:B-1----:R-:W-:Y:S01]  /*1ba0*/  IMAD R65, R4.reuse, UR6, R13 ;  /* 0x0000000604417c24 */ /* 0x042fe2000f8e020d */
[----:B------:R-:W-:Y:S01]  /*1bb0*/  ISETP.GE.AND P1, PT, R21, 0x1b80, PT ;  /* 0x00001b801500780c */ /* 0x000fe20003f26270 */
[-C--:B------:R-:W-:Y:S01]  /*1bc0*/  IMAD.WIDE R22, R17, R40.reuse, c[0x0][0x180] ;  /* 0x0000600011167625 */ /* 0x080fe200078e0228 */
[----:B------:R-:W-:Y:S02]  /*1bd0*/  MOV R25, RZ ;  /* 0x000000ff00197202 */ /* 0x000fe40000000f00 */
[----:B------:R-:W-:Y:S01]  /*1be0*/  MOV R28, RZ ;  /* 0x000000ff001c7202 */ /* 0x000fe20000000f00 */
[CC--:B------:R-:W-:Y:S01]  /*1bf0*/  IMAD.WIDE R118, R65.reuse, R40.reuse, c[0x0][0x178] ;  /* 0x00005e0041767625 */ /* 0x0c0fe200078e0228 */
[----:B------:R1:W5:Y:S03]  /*1c00*/  @P2 LDG.E.EL R42, [R22.64] ;  /* 0x00000008162a2981 */ /* 0x000366000c2e1900 */
[----:B------:R-:W-:Y:S01]  /*1c10*/  IMAD.WIDE R64, R65, R40, c[0x0][0x180] ;  /* 0x0000600041407625 */ /* 0x000fe200078e0228 */
[----:B------:R0:W5:Y:S03]  /*1c20*/  @P3 LDG.E.EL R25, [R118.64] ;  /* 0x0000000876193981 */ /* 0x000166000c2e1900 */
[----:B------:R-:W-:Y:S01]  /*1c30*/  IMAD R11, R4, -0x140, R21 ;  /* 0xfffffec0040b7824 */ /* 0x000fe200078e0215 */
[----:B------:R0:W5:Y:S01]  /*1c40*/  @P3 LDG.E.EL R28, [R64.64] ;  /* 0x00000008401c3981 */ /* 0x000162000c2e1900 */
[----:B------:R-:W-:Y:S01]  /*1c50*/  IMAD.HI R33, R31, 0x66666667, RZ ;  /* 0x666666671f217827 */ /* 0x000fe200078e02ff */
[----:B------:R-:W-:-:S02]  /*1c60*/  PRMT R30, RZ, 0x7610, R30 ;  /* 0x00007610ff1e7816 */ /* 0x000fc4000000001e */
[----:B------:R-:W-:Y:S01]  /*1c70*/  PRMT R21, RZ, 0x7610, R21 ;  /* 0x00007610ff157816 */ /* 0x000fe20000000015 */
[CC--:B-1----:R-:W-:Y:S01]  /*1c80*/  IMAD.WIDE R22, R11.reuse, R0.reuse, c[0x0][0x188] ;  /* 0x000062000b167625 */ /* 0x0c2fe200078e0200 */
[----:B------:R-:W-:Y:S02]  /*1c90*/  PRMT R24, RZ, 0x7610, R24 ;  /* 0x00007610ff187816 */ /* 0x000fe40000000018 */
[----:B------:R-:W-:Y:S01]  /*1ca0*/  SHF.R.U32.HI R46, RZ, 0x1f, R33 ;  /* 0x0000001fff2e7819 */ /* 0x000fe20000011621 */
[----:B0-----:R-:W-:-:S04]  /*1cb0*/  IMAD.WIDE R118, R11, R0, c[0x0][0x168] ;  /* 0x00005a000b767625 */ /* 0x001fc800078e0200 */
[--C-:B------:R-:W-:Y:S02]  /*1cc0*/  IMAD R69, R38, UR6, R13.reuse ;  /* 0x0000000626457c24 */ /* 0x100fe4000f8e020d */
[----:B------:R-:W-:Y:S01]  /*1cd0*/  IMAD.WIDE R64, R11, R0, c[0x0][0x190] ;  /* 0x000064000b407625 */ /* 0x000fe200078e0200 */
[----:B------:R-:W-:Y:S01]  /*1ce0*/  MOV R4, RZ ;  /* 0x000000ff00047202 */ /* 0x000fe20000000f00 */
[----:B------:R0:W5:Y:S02]  /*1cf0*/  @!P1 LDG.E.EL.U16 R30, [R118.64] ;  /* 0x00000008761e9981 */ /* 0x000164000c2e1500 */
[----:B------:R-:W-:Y:S01]  /*1d00*/  IMAD R63, R34, UR6, R13 ;  /* 0x00000006223f7c24 */ /* 0x000fe2000f8e020d */
[----:B------:R-:W-:Y:S01]  /*1d10*/  MOV R38, RZ ;  /* 0x000000ff00267202 */ /* 0x000fe20000000f00 */
[----:B------:R-:W-:Y:S01]  /*1d20*/  IMAD.WIDE R122, R69, R40, c[0x0][0x178] ;  /* 0x00005e00457a7625 */ /* 0x000fe200078e0228 */
[----:B------:R1:W5:Y:S01]  /*1d30*/  @!P1 LDG.E.EL.U16 R21, [R22.64] ;  /* 0x0000000816159981 */ /* 0x000362000c2e1500 */
[----:B------:R-:W-:-:S02]  /*1d40*/  LEA.HI.SX32 R46, R33, R46, 0x19 ;  /* 0x0000002e212e7211 */ /* 0x000fc400078fcaff */
[-C--:B------:R-:W-:Y:S01]  /*1d50*/  IMAD.WIDE R68, R69, R40.reuse, c[0x0][0x180] ;  /* 0x0000600045447625 */ /* 0x080fe200078e0228 */
[----:B------:R0:W5:Y:S01]  /*1d60*/  @!P1 LDG.E.EL.U16 R24, [R64.64] ;  /* 0x0000000840189981 */ /* 0x000162000c2e1500 */
[----:B------:R-:W-:Y:S02]  /*1d70*/  MOV R17, RZ ;  /* 0x000000ff00117202 */ /* 0x000fe40000000f00 */
[-C--:B------:R-:W-:Y:S01]  /*1d80*/  IMAD.WIDE R66, R63, R40.reuse, c[0x0][0x178] ;  /* 0x00005e003f427625 */ /* 0x080fe200078e0228 */
[----:B------:R-:W-:Y:S01]  /*1d90*/  ISETP.GE.AND P1, PT, R31, 0x1b80, PT ;  /* 0x00001b801f00780c */ /* 0x000fe20003f26270 */
[----:B------:R0:W5:Y:S01]  /*1da0*/  @P5 LDG.E.EL R4, [R68.64] ;  /* 0x0000000844045981 */ /* 0x000162000c2e1900 */
[----:B------:R-:W-:Y:S01]  /*1db0*/  MOV R14, RZ ;  /* 0x000000ff000e7202 */ /* 0x000fe20000000f00 */
[----:B------:R-:W-:Y:S01]  /*1dc0*/  IMAD.WIDE R62, R63, R40, c[0x0][0x180] ;  /* 0x000060003f3e7625 */ /* 0x000fe200078e0228 */
[----:B------:R-:W-:Y:S01]  /*1dd0*/  PRMT R34, RZ, 0x7610, R34 ;  /* 0x00007610ff227816 */ /* 0x000fe20000000022 */
[----:B------:R0:W5:Y:S01]  /*1de0*/  @P4 LDG.E.EL R38, [R66.64] ;  /* 0x0000000842264981 */ /* 0x000162000c2e1900 */
[----:B------:R-:W-:Y:S01]  /*1df0*/  PRMT R11, RZ, 0x7610, R11 ;  /* 0x00007610ff0b7816 */ /* 0x000fe2000000000b */
[----:B-1----:R-:W-:Y:S01]  /*1e00*/  IMAD R23, R46, -0x140, R31 ;  /* 0xfffffec02e177824 */ /* 0x002fe200078e021f */
[----:B------:R-:W-:Y:S01]  /*1e10*/  PRMT R33, RZ, 0x7610, R33 ;  /* 0x00007610ff217816 */ /* 0x000fe20000000021 */
[----:B------:R1:W5:Y:S01]  /*1e20*/  @P4 LDG.E.EL R17, [R62.64] ;  /* 0x000000083e114981 */ /* 0x000362000c2e1900 */
[----:B0-----:R-:W-:-:S03]  /*1e30*/  IMAD.WIDE R68, R121, R0, c[0x0][0x168] ;  /* 0x00005a0079447625 */ /* 0x001fc600078e0200 */
[----:B------:R0:W5:Y:S01]  /*1e40*/  @P5 LDG.E.EL R14, [R122.64] ;  /* 0x000000087a0e5981 */ /* 0x000162000c2e1900 */
[CC--:B------:R-:W-:Y:S01]  /*1e50*/  IMAD.WIDE R66, R121.reuse, R0.reuse, c[0x0][0x188] ;  /* 0x0000620079427625 */ /* 0x0c0fe200078e0200 */
[----:B------:R-:W-:Y:S02]  /*1e60*/  PRMT R22, RZ, 0x7610, R22 ;  /* 0x00007610ff167816 */ /* 0x000fe40000000016 */
[----:B------:R0:W5:Y:S01]  /*1e70*/  @!P6 LDG.E.EL.U16 R34, [R68.64] ;  /* 0x000000084422e981 */ /* 0x000162000c2e1500 */
[-C--:B-1----:R-:W-:Y:S01]  /*1e80*/  IMAD.WIDE R62, R121, R0.reuse, c[0x0][0x190] ;  /* 0x00006400793e7625 */ /* 0x082fe200078e0200 */
[----:B------:R-:W-:Y:S02]  /*1e90*/  ISETP.LT.AND P0, PT, R31, 0x1b80, !P0 ;  /* 0x00001b801f00780c */ /* 0x000fe40004701270 */
[----:B------:R1:W5:Y:S01]  /*1ea0*/  @!P6 LDG.E.EL.U16 R11, [R66.64] ;  /* 0x00000008420be981 */ /* 0x000362000c2e1500 */
[--C-:B------:R-:W-:Y:S01]  /*1eb0*/  IMAD R119, R46, UR6, R13.reuse ;  /* 0x000000062e777c24 */ /* 0x100fe2000f8e020d */
[----:B0-----:R-:W-:Y:S01]  /*1ec0*/  IADD3 R123, R35, UR6, RZ ;  /* 0x00000006237b7c10 */ /* 0x001fe2000fffe0ff */
[----:B------:R-:W-:Y:S01]  /*1ed0*/  IMAD.WIDE R120, R23, R0, c[0x0][0x168] ;  /* 0x00005a0017787625 */ /* 0x000fe200078e0200 */
[----:B------:R-:W-:Y:S01]  /*1ee0*/  PRMT R56, RZ, 0x7610, R56 ;  /* 0x00007610ff387816 */ /* 0x000fe20000000038 */
[----:B------:R0:W5:Y:S02]  /*1ef0*/  @!P6 LDG.E.EL.U16 R22, [R62.64] ;  /* 0x000000083e16e981 */ /* 0x000164000c2e1500 */
[CC--:B------:R-:W-:Y:S01]  /*1f00*/  IMAD.WIDE R68, R119.reuse, R40.reuse, c[0x0][0x180] ;  /* 0x0000600077447625 */ /* 0x0c0fe200078e0228 */
[----:B------:R-:W-:Y:S01]  /*1f10*/  PRMT R13, RZ, 0x7610, R13 ;  /* 0x00007610ff0d7816 */ /* 0x000fe2000000000d */
[----:B------:R0:W5:Y:S02]  /*1f20*/  @!P1 LDG.E.EL.U16 R33, [R120.64] ;  /* 0x0000000878219981 */ /* 0x000164000c2e1500 */
[----:B-1----:R-:W-:Y:S01]  /*1f30*/  IMAD.WIDE R66, R119, R40, c[0x0][0x178] ;  /* 0x00005e0077427625 */ /* 0x002fe200078e0228 */
[----:B------:R-:W-:-:S03]  /*1f40*/  PRMT R46, RZ, 0x7610, R46 ;  /* 0x00007610ff2e7816 */ /* 0x000fc6000000002e */
[C---:B------:R-:W-:Y:S01]  /*1f50*/  IMAD.WIDE R118, R123.reuse, R0, c[0x0][0x160] ;  /* 0x000058007b767625 */ /* 0x040fe200078e0200 */
[----:B0-----:R-:W-:-:S03]  /*1f60*/  IADD3 R121, R123, UR6, RZ ;  /* 0x000000067b797c10 */ /* 0x001fc6000fffe0ff */
[-C--:B------:R-:W-:Y:S01]  /*1f70*/  IMAD.WIDE R64, R23, R0.reuse, c[0x0][0x188] ;  /* 0x0000620017407625 */ /* 0x080fe200078e0200 */
[----:B------:R-:W-:Y:S01]  /*1f80*/  MOV R23, RZ ;  /* 0x000000ff00177202 */ /* 0x000fe20000000f00 */
[----:B------:R0:W5:Y:S02]  /*1f90*/  @P5 LDG.E.EL.U16 R56, [R118.64] ;  /* 0x0000000876385981 */ /* 0x000164000c2e1500 */
[----:B------:R-:W-:Y:S01]  /*1fa0*/  IMAD.WIDE R62, R123, R0, c[0x0][0x170] ;  /* 0x00005c007b3e7625 */ /* 0x000fe200078e0200 */
[----:B------:R-:W-:Y:S01]  /*1fb0*/  IADD3 R123, R121, UR6, RZ ;  /* 0x00000006797b7c10 */ /* 0x000fe2000fffe0ff */
[----:B------:R1:W5:Y:S01]  /*1fc0*/  @!P1 LDG.E.EL.U16 R13, [R64.64] ;  /* 0x00000008400d9981 */ /* 0x000362000c2e1500 */
[----:B------:R-:W-:Y:S02]  /*1fd0*/  MOV R35, RZ ;  /* 0x000000ff00237202 */ /* 0x000fe40000000f00 */
[----:B------:R-:W-:Y:S01]  /*1fe0*/  PRMT R40, RZ, 0x7610, R40 ;  /* 0x00007610ff287816 */ /* 0x000fe20000000028 */
[----:B------:R0:W5:Y:S01]  /*1ff0*/  @P5 LDG.E.EL.U16 R46, [R62.64] ;  /* 0x000000083e2e5981 */ /* 0x000162000c2e1500 */
[----:B------:R-:W-:-:S03]  /*2000*/  IADD3 R125, R123, UR6, RZ ;  /* 0x000000067b7d7c10 */ /* 0x000fc6000fffe0ff */
[----:B------:R0:W5:Y:S01]  /*2010*/  @P0 LDG.E.EL R23, [R66.64] ;  /* 0x0000000842170981 */ /* 0x000162000c2e1900 */
[-C--:B-1----:R-:W-:Y:S01]  /*2020*/  IMAD.WIDE R64, R121, R0.reuse, c[0x0][0x160] ;  /* 0x0000580079407625 */ /* 0x082fe200078e0200 */
[----:B------:R-:W-:Y:S02]  /*2030*/  PRMT R120, RZ, 0x7610, R120 ;  /* 0x00007610ff787816 */ /* 0x000fe40000000078 */
[----:B------:R1:W5:Y:S01]  /*2040*/  @P0 LDG.E.EL R35, [R68.64] ;  /* 0x0000000844230981 */ /* 0x000362000c2e1900 */
[----:B0-----:R-:W-:-:S03]  /*2050*/  IMAD.WIDE R118, R123, R0, c[0x0][0x160] ;  /* 0x000058007b767625 */ /* 0x001fc600078e0200 */
[----:B------:R0:W5:Y:S01]  /*2060*/  @P4 LDG.E.EL.U16 R40, [R64.64] ;  /* 0x0000000840284981 */ /* 0x000162000c2e1500 */
[----:B------:R-:W-:Y:S01]  /*2070*/  IMAD.WIDE R66, R121, R0, c[0x0][0x170] ;  /* 0x00005c0079427625 */ /* 0x000fe200078e0200 */
[----:B------:R-:W-:-:S03]  /*2080*/  PRMT R121, RZ, 0x7610, R121 ;  /* 0x00007610ff797816 */ /* 0x000fc60000000079 */
[-C--:B-1----:R-:W-:Y:S01]  /*2090*/  IMAD.WIDE R68, R123, R0.reuse, c[0x0][0x170] ;  /* 0x00005c007b447625 */ /* 0x082fe200078e0200 */
[----:B------:R-:W-:Y:S01]  /*20a0*/  PRMT R123, RZ, 0x7610, R123 ;  /* 0x00007610ff7b7816 */ /* 0x000fe2000000007b */
[----:B------:R1:W5:Y:S02]  /*20b0*/  @P4 LDG.E.EL.U16 R120, [R66.64] ;  /* 0x0000000842784981 */ /* 0x000364000c2e1500 */
[CC--:B------:R-:W-:Y:S01]  /*20c0*/  IMAD.WIDE R62, R125.reuse, R0.reuse, c[0x0][0x160] ;  /* 0x000058007d3e7625 */ /* 0x0c0fe200078e0200 */
[----:B------:R-:W-:Y:S01]  /*20d0*/  PRMT R122, RZ, 0x7610, R122 ;  /* 0x00007610ff7a7816 */ /* 0x000fe2000000007a */
[----:B------:R1:W5:Y:S02]  /*20e0*/  @P3 LDG.E.EL.U16 R121, [R118.64] ;  /* 0x0000000876793981 */ /* 0x000364000c2e1500 */
[C---:B0-----:R-:W-:Y:S01]  /*20f0*/  IMAD.WIDE R64, R125.reuse, R0, c[0x0][0x170] ;  /* 0x00005c007d407625 */ /* 0x041fe200078e0200 */
[----:B------:R-:W-:Y:S01]  /*2100*/  IADD3 R125, R125, UR6, RZ ;  /* 0x000000067d7d7c10 */ /* 0x000fe2000fffe0ff */
[----:B------:R0:W5:Y:S02]  /*2110*/  @P2 LDG.E.EL.U16 R123, [R62.64] ;  /* 0x000000083e7b2981 */ /* 0x000164000c2e1500 */
[----:B------:R-:W-:-:S02]  /*2120*/  IMAD.HI R31, R31, 0x66666667, RZ ;  /* 0x666666671f1f7827 */ /* 0x000fc400078e02ff */
[----:B------:R0:W5:Y:S01]  /*2130*/  @P3 LDG.E.EL.U16 R122, [R68.64] ;  /* 0x00000008447a3981 */ /* 0x000162000c2e1500 */
[----:B-1----:R-:W-:Y:S01]  /*2140*/  PRMT R118, RZ, 0x7610, R118 ;  /* 0x00007610ff767816 */ /* 0x002fe20000000076 */
[CC--:B------:R-:W-:Y:S01]  /*2150*/  IMAD.WIDE R66, R125.reuse, R0.reuse, c[0x0][0x160] ;  /* 0x000058007d427625 */ /* 0x0c0fe200078e0200 */
[----:B------:R-:W-:Y:S02]  /*2160*/  PRMT R119, RZ, 0x7610, R119 ;  /* 0x00007610ff777816 */ /* 0x000fe40000000077 */
[----:B0-----:R-:W-:Y:S02]  /*2170*/  SHF.R.U32.HI R62, RZ, 0x1f, R31 ;  /* 0x0000001fff3e7819 */ /* 0x001fe4000001161f */
[----:B------:R-:W5:Y:S01]  /*2180*/  @P0 LDG.E.EL.U16 R118, [R66.64] ;  /* 0x0000000842760981 */ /* 0x000f62000c2e1500 */
[----:B------:R-:W-:Y:S01]  /*2190*/  IMAD.WIDE R68, R125, R0, c[0x0][0x170] ;  /* 0x00005c007d447625 */ /* 0x000fe200078e0200 */
[----:B------:R-:W-:Y:S02]  /*21a0*/  LEA.HI.SX32 R62, R31, R62, 0x19 ;  /* 0x0000003e1f3e7211 */ /* 0x000fe400078fcaff */
[----:B------:R-:W-:-:S02]  /*21b0*/  IADD3 R31, R2, 0xf, RZ ;  /* 0x0000000f021f7810 */ /* 0x000fc40007ffe0ff */
[----:B------:R-:W-:Y:S01]  /*21c0*/  PRMT R124, RZ, 0x7610, R124 ;  /* 0x00007610ff7c7816 */ /* 0x000fe2000000007c */
[----:B------:R-:W5:Y:S02]  /*21d0*/  @P0 LDG.E.EL.U16 R119, [R68.64] ;  /* 0x0000000844770981 */ /* 0x000f64000c2e1500 */
[--C-:B------:R-:W-:Y:S01]  /*21e0*/  IMAD R63, R62, -0x140, R31.reuse ;  /* 0xfffffec03e3f7824 */ /* 0x100fe200078e021f */
[----:B------:R-:W-:Y:S02]  /*21f0*/  PRMT R31, RZ, 0x7610, R31 ;  /* 0x00007610ff1f7816 */ /* 0x000fe4000000001f */
[----:B------:R0:W5:Y:S01]  /*2200*/  @P2 LDG.E.EL.U16 R124, [R64.64] ;  /* 0x00000008407c2981 */ /* 0x000162000c2e1500 */
[----:B------:R-:W-:-:S05]  /*2210*/  IMAD.WIDE R62, R63, R0, c[0x0][0x190] ;  /* 0x000064003f3e7625 */ /* 0x000fca00078e0200 */
[----:B------:R1:W5:Y:S01]  /*2220*/  @!P1 LDG.E.EL.U16 R31, [R62.64] ;  /* 0x000000083e1f9981 */ /* 0x000362000c2e1500 */
[----:B------:R-:W-:Y:S02]  /*2230*/  HADD2.F32 R20, -RZ, R20.H0_H0 ;  /* 0x20000014ff147230 */ /* 0x000fe40000004100 */
[----:B--2---:R-:W-:-:S05]  /*2240*/  HADD2.F32 R27, -RZ, R27.H0_H0 ;  /* 0x2000001bff1b7230 */ /* 0x004fca0000004100 */
[----:B------:R-:W-:Y:S01]  /*2250*/  FADD R27, R20, R27 ;  /* 0x0000001b141b7221 */ /* 0x000fe20000000000 */
[----:B------:R-:W-:Y:S01]  /*2260*/  MOV R20, 0x3b4ccccd ;  /* 0x3b4ccccd00147802 */ /* 0x000fe20000000f00 */
[----:B0-----:R-:W-:-:S04]  /*2270*/  HADD2.F32 R64, -RZ, R32.H0_H0 ;  /* 0x20000020ff407230 */ /* 0x001fc80000004100 */
[-C--:B------:R-:W-:Y:S01]  /*2280*/  FFMA R32, R117, R20.reuse, 9.9999997473787516356e-06 ;  /* 0x3727c5ac75207423 */ /* 0x080fe20000000014 */
[----:B------:R-:W-:Y:S01]  /*2290*/  FFMA R37, R37, R20, 9.9999997473787516356e-06 ;  /* 0x3727c5ac25257423 */ /* 0x000fe20000000014 */
[----:B------:R-:W-:Y:S02]  /*22a0*/  HADD2.F32 R111, -RZ, R111.H0_H0 ;  /* 0x2000006fff6f7230 */ /* 0x000fe40000004100 */
[----:B------:R-:W-:Y:S02]  /*22b0*/  HADD2.F32 R36, -RZ, R36.H0_H0 ;  /* 0x20000024ff247230 */ /* 0x000fe40000004100 */
[----:B------:R-:W0:Y:S01]  /*22c0*/  MUFU.RSQ R32, R32 ;  /* 0x0000002000207308 */ /* 0x000e220000001400 */
[----:B------:R-:W-:Y:S02]  /*22d0*/  HADD2.F32 R114, -RZ, R114.H0_H0 ;  /* 0x20000072ff727230 */ /* 0x000fe40000004100 */
[----:B------:R-:W-:Y:S01]  /*22e0*/  HADD2.F32 R113, -RZ, R113.H0_H0 ;  /* 0x20000071ff717230 */ /* 0x000fe20000004100 */
[----:B------:R-:W-:Y:S01]  /*22f0*/  FADD R36, R111, R36 ;  /* 0x000000246f247221 */ /* 0x000fe20000000000 */
[----:B-1----:R-:W-:-:S03]  /*2300*/  HADD2.F32 R63, -RZ, R110.H0_H0 ;  /* 0x2000006eff3f7230 */ /* 0x002fc60000004100 */
[----:B------:R-:W1:Y:S01]  /*2310*/  MUFU.RSQ R37, R37 ;  /* 0x0000002500257308 */ /* 0x000e620000001400 */
[----:B------:R-:W-:Y:S01]  /*2320*/  HADD2.F32 R116, -RZ, R116.H0_H0 ;  /* 0x20000074ff747230 */ /* 0x000fe20000004100 */
[-C--:B------:R-:W-:Y:S01]  /*2330*/  FFMA R112, R112, R20.reuse, 9.9999997473787516356e-06 ;  /* 0x3727c5ac70707423 */ /* 0x080fe20000000014 */
[----:B------:R-:W-:Y:S01]  /*2340*/  FADD R113, R113, R114 ;  /* 0x0000007271717221 */ /* 0x000fe20000000000 */
[----:B------:R-:W-:Y:S01]  /*2350*/  FFMA R64, R64, 0.125, R27 ;  /* 0x3e00000040407823 */ /* 0x000fe2000000001b */
[----:B------:R-:W-:Y:S02]  /*2360*/  FFMA R36, R63, 0.125, R36 ;  /* 0x3e0000003f247823 */ /* 0x000fe40000000024 */
[----:B------:R-:W-:Y:S01]  /*2370*/  FFMA R113, R116, 0.125, R113 ;  /* 0x3e00000074717823 */ /* 0x000fe20000000071 */
[----:B------:R-:W2:Y:S01]  /*2380*/  MUFU.RSQ R27, R112 ;  /* 0x00000070001b7308 */ /* 0x000ea20000001400 */
[----:B------:R-:W-:Y:S01]  /*2390*/  FADD R73, R36, -R73 ;  /* 0x8000004924497221 */ /* 0x000fe20000000000 */
[----:B------:R-:W-:Y:S01]  /*23a0*/  FFMA R109, R109, R20, 9.9999997473787516356e-06 ;  /* 0x3727c5ac6d6d7423 */ /* 0x000fe20000000014 */
[----:B------:R-:W-:Y:S01]  /*23b0*/  FADD R108, R113, -R108 ;  /* 0x8000006c716c7221 */ /* 0x000fe20000000000 */
[----:B------:R-:W-:Y:S01]  /*23c0*/  HADD2.F32 R91, -RZ, R91.H0_H0 ;  /* 0x2000005bff5b7230 */ /* 0x000fe20000004100 */
[----:B0-----:R-:W-:Y:S01]  /*23d0*/  FMUL R36, R32, R73 ;  /* 0x0000004920247220 */ /* 0x001fe20000400000 */
[----:B------:R-:W-:-:S02]  /*23e0*/  HADD2.F32 R94, -RZ, R94.H0_H0 ;  /* 0x2000005eff5e7230 */ /* 0x000fc40000004100 */
[----:B------:R-:W-:Y:S01]  /*23f0*/  HADD2.F32 R75, -RZ, R75.H0_H0 ;  /* 0x2000004bff4b7230 */ /* 0x000fe20000004100 */
[----:B-1----:R-:W-:Y:S01]  /*2400*/  FMUL R32, R37, R108 ;  /* 0x0000006c25207220 */ /* 0x002fe20000400000 */
[----:B------:R-:W-:Y:S01]  /*2410*/  HADD2.F32 R62, -RZ, R55.H0_H0 ;  /* 0x20000037ff3e7230 */ /* 0x000fe20000004100 */
[----:B------:R-:W0:Y:S01]  /*2420*/  MUFU.RSQ R37, R109 ;  /* 0x0000006d00257308 */ /* 0x000e220000001400 */
[----:B------:R-:W-:Y:S01]  /*2430*/  HADD2.F32 R88, -RZ, R88.H0_H0 ;  /* 0x20000058ff587230 */ /* 0x000fe20000004100 */
[----:B------:R-:W-:Y:S01]  /*2440*/  FADD R64, R64, -R115 ;  /* 0x8000007340407221 */ /* 0x000fe20000000000 */
[----:B------:R-:W-:Y:S01]  /*2450*/  HADD2.F32 R55, -RZ, R102.H0_H0 ;  /* 0x20000066ff377230 */ /* 0x000fe20000004100 */
[----:B------:R-:W-:Y:S01]  /*2460*/  FADD R91, R94, R91 ;  /* 0x0000005b5e5b7221 */ /* 0x000fe20000000000 */
[----:B------:R-:W-:Y:S01]  /*2470*/  FADD R62, R75, R62 ;  /* 0x0000003e4b3e7221 */ /* 0x000fe20000000000 */
[----:B------:R-:W-:Y:S01]  /*2480*/  HADD2.F32 R63, -RZ, R100.H0_H0 ;  /* 0x20000064ff3f7230 */ /* 0x000fe20000004100 */
[----:B--2---:R-:W-:Y:S01]  /*2490*/  FMUL R27, R27, R64 ;  /* 0x000000401b1b7220 */ /* 0x004fe20000400000 */
[----:B------:R-:W-:Y:S01]  /*24a0*/  FFMA R91, R88, 0.125, R91 ;  /* 0x3e000000585b7823 */ /* 0x000fe2000000005b */
[----:B------:R-:W-:Y:S01]  /*24b0*/  FFMA R64, R55, 0.125, R62 ;  /* 0x3e00000037407823 */ /* 0x000fe2000000003e */
[-C--:B---3--:R-:W-:Y:S01]  /*24c0*/  FFMA R71, R71, R20.reuse, 9.9999997473787516356e-06 ;  /* 0x3727c5ac47477423 */ /* 0x088fe20000000014 */
[----:B------:R-:W-:Y:S01]  /*24d0*/  HADD2.F32 R85, -RZ, R85.H0_H0 ;  /* 0x20000055ff557230 */ /* 0x000fe20000004100 */
[----:B------:R-:W-:Y:S01]  /*24e0*/  FADD R91, R91, -R44 ;  /* 0x8000002c5b5b7221 */ /* 0x000fe20000000000 */
[-C--:B------:R-:W-:Y:S01]  /*24f0*/  FFMA R107, R107, R20.reuse, 9.9999997473787516356e-06 ;  /* 0x3727c5ac6b6b7423 */ /* 0x080fe20000000014 */
[----:B------:R-:W-:Y:S01]  /*2500*/  FADD R64, R64, -R101 ;  /* 0x8000006540407221 */ /* 0x000fe20000000000 */
[----:B------:R-:W-:Y:S01]  /*2510*/  HADD2.F32 R19, -RZ, R19.H0_H0 ;  /* 0x20000013ff137230 */ /* 0x000fe20000004100 */
[----:B------:R-:W-:Y:S01]  /*2520*/  FFMA R104, R104, R20, 9.9999997473787516356e-06 ;  /* 0x3727c5ac68687423 */ /* 0x000fe20000000014 */
[----:B------:R-:W-:Y:S01]  /*2530*/  HADD2.F32 R70, -RZ, R70.H0_H0 ;  /* 0x20000046ff467230 */ /* 0x000fe20000004100 */
[----:B0-----:R-:W-:Y:S01]  /*2540*/  FMUL R37, R37, R64 ;  /* 0x0000004025257220 */ /* 0x001fe20000400000 */
[----:B------:R-:W-:Y:S01]  /*2550*/  HADD2.F32 R103, -RZ, R103.H0_H0 ;  /* 0x20000067ff677230 */ /* 0x000fe20000004100 */
[----:B------:R-:W-:Y:S01]  /*2560*/  MUFU.RSQ R107, R107 ;  /* 0x0000006b006b7308 */ /* 0x000fe20000001400 */
[----:B------:R-:W-:Y:S01]  /*2570*/  HADD2.F32 R106, -RZ, R106.H0_H0 ;  /* 0x2000006aff6a7230 */ /* 0x000fe20000004100 */
[----:B------:R-:W-:Y:S01]  /*2580*/  FFMA R37, R19, R37, R70 ;  /* 0x0000002513257223 */ /* 0x000fe20000000046 */
[----:B------:R-:W-:-:S02]  /*2590*/  HADD2.F32 R105, -RZ, R105.H0_H0 ;  /* 0x20000069ff697230 */ /* 0x000fc40000004100 */
[----:B------:R-:W-:Y:S01]  /*25a0*/  HADD2.F32 R98, -RZ, R98.H0_H0 ;  /* 0x20000062ff627230 */ /* 0x000fe20000004100 */
[----:B----4-:R-:W-:Y:S01]  /*25b0*/  FFMA R12, R12, R20, 9.9999997473787516356e-06 ;  /* 0x3727c5ac0c0c7423 */ /* 0x010fe20000000014 */
[----:B-----5:R-:W-:-:S05]  /*25c0*/  HADD2.F32 R60, -RZ, R60.H0_H0 ;  /* 0x2000003cff3c7230 */ /* 0x020fca0000004100 */
[----:B------:R-:W0:Y:S01]  /*25d0*/  MUFU.RSQ R12, R12 ;  /* 0x0000000c000c7308 */ /* 0x000e220000001400 */
[----:B------:R-:W-:Y:S01]  /*25e0*/  FADD R63, R60, R63 ;  /* 0x0000003f3c3f7221 */ /* 0x000fe20000000000 */
[----:B------:R-:W-:-:S06]  /*25f0*/  HADD2.F32 R82, -RZ, R82.H0_H0 ;  /* 0x20000052ff527230 */ /* 0x000fcc0000004100 */
[----:B------:R-:W1:Y:S01]  /*2600*/  MUFU.RSQ R60, R71 ;  /* 0x00000047003c7308 */ /* 0x000e620000001400 */
[----:B------:R-:W-:Y:S01]  /*2610*/  HADD2.F32 R59, -RZ, R59.H0_H0 ;  /* 0x2000003bff3b7230 */ /* 0x000fe20000004100 */
[----:B------:R-:W-:Y:S01]  /*2620*/  FFMA R63, R82, 0.125, R63 ;  /* 0x3e000000523f7823 */ /* 0x000fe2000000003f */
[----:B------:R-:W-:Y:S01]  /*2630*/  FFMA R52, R52, R20, 9.9999997473787516356e-06 ;  /* 0x3727c5ac34347423 */ /* 0x000fe20000000014 */
[----:B------:R-:W-:Y:S01]  /*2640*/  HADD2.F32 R62, -RZ, R97.H0_H0 ;  /* 0x20000061ff3e7230 */ /* 0x000fe20000004100 */
[----:B------:R-:W-:-:S03]  /*2650*/  FADD R103, R103, R106 ;  /* 0x0000006a67677221 */ /* 0x000fc60000000000 */
[----:B------:R-:W2:Y:S01]  /*2660*/  MUFU.RSQ R55, R104 ;  /* 0x0000006800377308 */ /* 0x000ea20000001400 */
[----:B------:R-:W-:Y:S01]  /*2670*/  HADD2.F32 R99, -RZ, R99.H0_H0 ;  /* 0x20000063ff637230 */ /* 0x000fe20000004100 */
[----:B------:R-:W-:Y:S01]  /*2680*/  FADD R98, R105, R98 ;  /* 0x0000006269627221 */ /* 0x000fe20000000000 */
[----:B------:R-:W-:Y:S01]  /*2690*/  FADD R63, R63, -R92 ;  /* 0x8000005c3f3f7221 */ /* 0x000fe20000000000 */
[----:B------:R-:W-:Y:S01]  /*26a0*/  HADD2.F32 R79, -RZ, R79.H0_H0 ;  /* 0x2000004fff4f7230 */ /* 0x000fe20000004100 */
[----:B------:R-:W-:Y:S01]  /*26b0*/  FFMA R103, R62, 0.125, R103 ;  /* 0x3e0000003e677823 */ /* 0x000fe20000000067 */
[----:B------:R-:W-:Y:S02]  /*26c0*/  HADD2.F32 R84, -RZ, R84.H0_H0 ;  /* 0x20000054ff547230 */ /* 0x000fe40000004100 */
[----:B------:R-:W-:Y:S02]  /*26d0*/  HADD2.F32 R86, -RZ, R86.H0_H0 ;  /* 0x20000056ff567230 */ /* 0x000fe40000004100 */
[----:B------:R-:W-:-:S03]  /*26e0*/  HADD2.F32 R44, -RZ, R87.H0_H0 ;  /* 0x20000057ff2c7230 */ /* 0x000fc60000004100 */
[----:B------:R-:W-:-:S04]  /*26f0*/  FADD R85, R86, R85 ;  /* 0x0000005556557221 */ /* 0x000fc80000000000 */
[----:B------:R-:W-:-:S04]  /*2700*/  FFMA R85, R44, 0.125, R85 ;  /* 0x3e0000002c557823 */ /* 0x000fc80000000055 */
[----:B------:R-:W-:Y:S01]  /*2710*/  FADD R85, R85, -R80 ;  /* 0x8000005055557221 */ /* 0x000fe20000000000 */
[----:B------:R-:W-:Y:S03]  /*2720*/  MUFU.RSQ R52, R52 ;  /* 0x0000003400347308 */ /* 0x000fe60000001400 */
[----:B0-----:R-:W-:Y:S01]  /*2730*/  FMUL R85, R12, R85 ;  /* 0x000000550c557220 */ /* 0x001fe20000400000 */
[----:B------:R-:W-:Y:S01]  /*2740*/  HADD2.F32 R12, -RZ, R9.H0_H0 ;  /* 0x20000009ff0c7230 */ /* 0x000fe20000004100 */
[----:B------:R-:W-:Y:S01]  /*2750*/  FFMA R98, R99, 0.125, R98 ;  /* 0x3e00000063627823 */ /* 0x000fe20000000062 */
[----:B------:R-:W-:Y:S01]  /*2760*/  HADD2.F32 R9, -RZ, R76.H0_H0 ;  /* 0x2000004cff097230 */ /* 0x000fe20000004100 */
[----:B-1----:R-:W-:Y:S01]  /*2770*/  FMUL R60, R60, R63 ;  /* 0x0000003f3c3c7220 */ /* 0x002fe20000400000 */
[----:B------:R-:W-:Y:S01]  /*2780*/  HADD2.F32 R62, -RZ, R83.H0_H0 ;  /* 0x20000053ff3e7230 */ /* 0x000fe20000004100 */
[----:B------:R-:W-:Y:S01]  /*2790*/  FADD R58, R103, -R58 ;  /* 0x8000003a673a7221 */ /* 0x000fe20000000000 */
[----:B------:R-:W-:Y:S01]  /*27a0*/  HADD2.F32 R44, -RZ, R77.H0_H0 ;  /* 0x2000004dff2c7230 */ /* 0x000fe20000004100 */
[----:B------:R-:W-:Y:S01]  /*27b0*/  FADD R79, R84, R79 ;  /* 0x0000004f544f7221 */ /* 0x000fe20000000000 */
[----:B------:R-:W-:Y:S01]  /*27c0*/  HADD2.F32 R63, -RZ, R74.H0_H0 ;  /* 0x2000004aff3f7230 */ /* 0x000fe20000004100 */
[-C--:B------:R-:W-:Y:S01]  /*27d0*/  FFMA R28, R28, R20.reuse, 9.9999997473787516356e-06 ;  /* 0x3727c5ac1c1c7423 */ /* 0x080fe20000000014 */
[----:B------:R-:W-:Y:S01]  /*27e0*/  FADD R98, R98, -R95 ;  /* 0x8000005f62627221 */ /* 0x000fe20000000000 */
[----:B------:R-:W-:Y:S01]  /*27f0*/  FFMA R9, R12, R85, R9 ;  /* 0x000000550c097223 */ /* 0x000fe20000000009 */
[----:B------:R-:W-:Y:S01]  /*2800*/  HADD2.F32 R12, -RZ, R6.H0_H0 ;  /* 0x20000006ff0c7230 */ /* 0x000fe20000004100 */
[----:B------:R-:W-:-:S06]  /*2810*/  FFMA R4, R4, R20, 9.9999997473787516356e-06 ;  /* 0x3727c5ac04047423 */ /* 0x000fcc0000000014 */
[----:B------:R-:W0:Y:S01]  /*2820*/  MUFU.RSQ R4, R4 ;  /* 0x0000000400047308 */ /* 0x000e220000001400 */
[----:B------:R-:W-:Y:S01]  /*2830*/  FFMA R17, R17, R20, 9.9999997473787516356e-06 ;  /* 0x3727c5ac11117423 */ /* 0x000fe20000000014 */
[----:B------:R-:W-:Y:S01]  /*2840*/  HADD2.F32 R61, -RZ, R61.H0_H0 ;  /* 0x2000003dff3d7230 */ /* 0x000fe20000004100 */
[----:B------:R-:W-:Y:S01]  /*2850*/  FMUL R58, R107, R58 ;  /* 0x0000003a6b3a7220 */ /* 0x000fe20000400000 */
[----:B------:R-:W-:Y:S01]  /*2860*/  FFMA R79, R62, 0.125, R79 ;  /* 0x3e0000003e4f7823 */ /* 0x000fe2000000004f */
[----:B------:R-:W-:Y:S01]  /*2870*/  FFMA R36, R44, R36, R63 ;  /* 0x000000242c247223 */ /* 0x000fe2000000003f */
[----:B------:R-:W-:Y:S01]  /*2880*/  HADD2.F32 R63, -RZ, R18.H0_H0 ;  /* 0x20000012ff3f7230 */ /* 0x000fe20000004100 */
[----:B------:R-:W-:Y:S01]  /*2890*/  FFMA R96, R96, R20, 9.9999997473787516356e-06 ;  /* 0x3727c5ac60607423 */ /* 0x000fe20000000014 */
[----:B------:R-:W-:Y:S01]  /*28a0*/  HADD2.F32 R6, -RZ, R57.H0_H0 ;  /* 0x20000039ff067230 */ /* 0x000fe20000004100 */
[----:B--2---:R-:W-:Y:S01]  /*28b0*/  FMUL R55, R55, R98 ;  /* 0x0000006237377220 */ /* 0x004fe20000400000 */
[----:B------:R-:W-:Y:S01]  /*28c0*/  HADD2.F32 R29, -RZ, R29.H0_H0 ;  /* 0x2000001dff1d7230 */ /* 0x000fe20000004100 */
[-C--:B------:R-:W-:Y:S01]  /*28d0*/  FFMA R89, R89, R20.reuse, 9.9999997473787516356e-06 ;  /* 0x3727c5ac59597423 */ /* 0x080fe20000000014 */
[----:B------:R-:W-:Y:S01]  /*28e0*/  HADD2.F32 R39, -RZ, R39.H0_H0 ;  /* 0x20000027ff277230 */ /* 0x000fe20000004100 */
[----:B------:R-:W-:Y:S01]  /*28f0*/  FFMA R42, R42, R20, 9.9999997473787516356e-06 ;  /* 0x3727c5ac2a2a7423 */ /* 0x000fe20000000014 */
[----:B------:R-:W-:Y:S01]  /*2900*/  HADD2.F32 R30, -RZ, R30.H0_H0 ;  /* 0x2000001eff1e7230 */ /* 0x000fe20000004100 */
[----:B------:R-:W1:Y:S01]  /*2910*/  MUFU.RSQ R17, R17 ;  /* 0x0000001100117308 */ /* 0x000e620000001400 */
[----:B------:R-:W-:-:S05]  /*2920*/  HADD2.F32 R56, -RZ, R56.H0_H0 ;  /* 0x20000038ff387230 */ /* 0x000fca0000004100 */
[----:B------:R-:W-:Y:S01]  /*2930*/  FADD R56, R56, R59 ;  /* 0x0000003b38387221 */ /* 0x000fe20000000000 */
[----:B------:R-:W-:-:S05]  /*2940*/  HADD2.F32 R19, -RZ, R46.H0_H0 ;  /* 0x2000002eff137230 */ /* 0x000fca0000004100 */
[----:B------:R-:W-:-:S04]  /*2950*/  FFMA R19, R19, 0.125, R56 ;  /* 0x3e00000013137823 */ /* 0x000fc80000000038 */
[----:B------:R-:W-:Y:S01]  /*2960*/  FADD R19, R19, -R14 ;  /* 0x8000000e13137221 */ /* 0x000fe20000000000 */
[----:B------:R-:W-:-:S03]  /*2970*/  FFMA R35, R35, R20, 9.9999997473787516356e-06 ;  /* 0x3727c5ac23237423 */ /* 0x000fc60000000014 */
[----:B0-----:R-:W-:Y:S01]  /*2980*/  FMUL R19, R4, R19 ;  /* 0x0000001304137220 */ /* 0x001fe20000400000 */
[----:B------:R-:W-:Y:S01]  /*2990*/  HADD2.F32 R4, -RZ, R45.H0_H0 ;  /* 0x2000002dff047230 */ /* 0x000fe20000004100 */
[----:B------:R-:W0:Y:S01]  /*29a0*/  MUFU.RSQ R28, R28 ;  /* 0x0000001c001c7308 */ /* 0x000e220000001400 */
[----:B------:R-:W-:Y:S01]  /*29b0*/  HADD2.F32 R40, -RZ, R40.H0_H0 ;  /* 0x20000028ff287230 */ /* 0x000fe20000004100 */
[----:B------:R-:W-:Y:S01]  /*29c0*/  FADD R79, R79, -R50 ;  /* 0x800000324f4f7221 */ /* 0x000fe20000000000 */
[----:B------:R-:W-:Y:S01]  /*29d0*/  HADD2.F32 R33, -RZ, R33.H0_H0 ;  /* 0x20000021ff217230 */ /* 0x000fe20000004100 */
[----:B------:R-:W-:Y:S01]  /*29e0*/  FFMA R58, R12, R58, R61 ;  /* 0x0000003a0c3a7223 */ /* 0x000fe2000000003d */
[----:B------:R-:W-:Y:S02]  /*29f0*/  HADD2.F32 R12, -RZ, R15.H0_H0 ;  /* 0x2000000fff0c7230 */ /* 0x000fe40000004100 */
[----:B------:R-:W-:Y:S01]  /*2a00*/  HADD2.F32 R121, -RZ, R121.H0_H0 ;  /* 0x20000079ff797230 */ /* 0x000fe20000004100 */
[----:B------:R-:W2:Y:S01]  /*2a10*/  MUFU.RSQ R35, R35 ;  /* 0x0000002300237308 */ /* 0x000ea20000001400 */
[----:B------:R-:W-:Y:S01]  /*2a20*/  FFMA R55, R63, R55, R6 ;  /* 0x000000373f377223 */ /* 0x000fe20000000006 */
[----:B------:R-:W-:Y:S01]  /*2a30*/  HADD2.F32 R120, -RZ, R120.H0_H0 ;  /* 0x20000078ff787230 */ /* 0x000fe20000004100 */
[----:B------:R-:W-:Y:S01]  /*2a40*/  FFMA R19, R4, R19, R29 ;  /* 0x0000001304137223 */ /* 0x000fe2000000001d */
[----:B------:R-:W-:Y:S01]  /*2a50*/  HADD2.F32 R93, -RZ, R93.H0_H0 ;  /* 0x2000005dff5d7230 */ /* 0x000fe20000004100 */
[----:B------:R-:W-:Y:S01]  /*2a60*/  FADD R39, R40, R39 ;  /* 0x0000002728277221 */ /* 0x000fe20000000000 */
[----:B------:R-:W-:Y:S01]  /*2a70*/  HADD2.F32 R90, -RZ, R90.H0_H0 ;  /* 0x2000005aff5a7230 */ /* 0x000fe20000004100 */
[----:B------:R-:W-:Y:S01]  /*2a80*/  FADD R30, R121, R30 ;  /* 0x0000001e791e7221 */ /* 0x000fe20000000000 */
[----:B------:R-:W-:Y:S01]  /*2a90*/  HADD2.F32 R15, -RZ, R122.H0_H0 ;  /* 0x2000007aff0f7230 */ /* 0x000fe20000004100 */
[----:B------:R-:W3:Y:S01]  /*2aa0*/  MUFU.RSQ R96, R96 ;  /* 0x0000006000607308 */ /* 0x000ee20000001400 */
[----:B------:R-:W-:-:S02]  /*2ab0*/  HADD2.F32 R6, -RZ, R5.H0_H0 ;  /* 0x20000005ff067230 */ /* 0x000fc40000004100 */
[----:B------:R-:W-:Y:S01]  /*2ac0*/  HADD2.F32 R118, -RZ, R118.H0_H0 ;  /* 0x20000076ff767230 */ /* 0x000fe20000004100 */
[----:B------:R-:W-:Y:S01]  /*2ad0*/  FMUL R52, R52, R79 ;  /* 0x0000004f34347220 */ /* 0x000fe20000400000 */
[----:B------:R-:W-:-:S03]  /*2ae0*/  HADD2.F32 R47, -RZ, R47.H0_H0 ;  /* 0x2000002fff2f7230 */ /* 0x000fc60000004100 */
[----:B------:R-:W4:Y:S01]  /*2af0*/  MUFU.RSQ R89, R89 ;  /* 0x0000005900597308 */ /* 0x000f220000001400 */
[----:B------:R-:W-:Y:S01]  /*2b00*/  HADD2.F32 R34, -RZ, R34.H0_H0 ;  /* 0x20000022ff227230 */ /* 0x000fe20000004100 */
[----:B------:R-:W-:Y:S01]  /*2b10*/  FADD R33, R118, R33 ;  /* 0x0000002176217221 */ /* 0x000fe20000000000 */
[----:B------:R-:W-:Y:S02]  /*2b20*/  HADD2.F32 R123, -RZ, R123.H0_H0 ;  /* 0x2000007bff7b7230 */ /* 0x000fe40000004100 */
[----:B------:R-:W-:Y:S01]  /*2b30*/  HADD2.F32 R4, -RZ, R119.H0_H0 ;  /* 0x20000077ff047230 */ /* 0x000fe20000004100 */
[----:B------:R-:W5:Y:S02]  /*2b40*/  S2R R14, SR_TID.X ;  /* 0x00000000000e7919 */ /* 0x000f640000002100 */
[----:B------:R-:W0:Y:S01]  /*2b50*/  MUFU.RSQ R42, R42 ;  /* 0x0000002a002a7308 */ /* 0x000e220000001400 */
[----:B------:R-:W-:Y:S01]  /*2b60*/  HADD2.F32 R81, -RZ, R81.H0_H0 ;  /* 0x20000051ff517230 */ /* 0x000fe20000004100 */
[----:B------:R-:W-:Y:S01]  /*2b70*/  FFMA R39, R120, 0.125, R39 ;  /* 0x3e00000078277823 */ /* 0x000fe20000000027 */
[----:B------:R-:W-:Y:S01]  /*2b80*/  FFMA R30, R15, 0.125, R30 ;  /* 0x3e0000000f1e7823 */ /* 0x000fe2000000001e */
[----:B------:R-:W-:Y:S01]  /*2b90*/  FADD R90, R90, R93 ;  /* 0x0000005d5a5a7221 */ /* 0x000fe20000000000 */
[----:B------:R-:W-:Y:S01]  /*2ba0*/  FFMA R47, R6, R52, R47 ;  /* 0x00000034062f7223 */ /* 0x000fe2000000002f */
[----:B------:R-:W-:Y:S01]  /*2bb0*/  HADD2.F32 R5, -RZ, R124.H0_H0 ;  /* 0x2000007cff057230 */ /* 0x000fe20000004100 */
[----:B------:R-:W-:Y:S01]  /*2bc0*/  FFMA R4, R4, 0.125, R33 ;  /* 0x3e00000004047823 */ /* 0x000fe20000000021 */
[----:B------:R-:W-:Y:S01]  /*2bd0*/  HADD2.F32 R6, -RZ, R41.H0_H0 ;  /* 0x20000029ff067230 */ /* 0x000fe20000004100 */
[----:B------:R-:W-:Y:S01]  /*2be0*/  FADD R34, R123, R34 ;  /* 0x000000227b227221 */ /* 0x000fe20000000000 */
[----:B------:R-:W-:Y:S01]  /*2bf0*/  HADD2.F32 R43, -RZ, R43.H0_H0 ;  /* 0x2000002bff2b7230 */ /* 0x000fe20000004100 */
[----:B------:R-:W-:Y:S01]  /*2c00*/  FADD R38, R39, -R38 ;  /* 0x8000002627267221 */ /* 0x000fe20000000000 */
[----:B------:R-:W-:Y:S01]  /*2c10*/  FADD R25, R30, -R25 ;  /* 0x800000191e197221 */ /* 0x000fe20000000000 */
[----:B------:R-:W-:Y:S01]  /*2c20*/  FFMA R81, R81, 0.125, R90 ;  /* 0x3e00000051517823 */ /* 0x000fe2000000005a */
[----:B------:R-:W-:Y:S01]  /*2c30*/  FADD R4, R4, -R23 ;  /* 0x8000001704047221 */ /* 0x000fe20000000000 */
[----:B------:R-:W-:Y:S01]  /*2c40*/  FFMA R34, R5, 0.125, R34 ;  /* 0x3e00000005227823 */ /* 0x000fe20000000022 */
[----:B------:R-:W-:Y:S01]  /*2c50*/  FFMA R60, R6, R60, R43 ;  /* 0x0000003c063c7223 */ /* 0x000fe2000000002b */
[----:B------:R-:W-:Y:S01]  /*2c60*/  HADD2.F32 R5, -RZ, R10.H0_H0 ;  /* 0x2000000aff057230 */ /* 0x000fe20000004100 */
[----:B-1----:R-:W-:Y:S01]  /*2c70*/  FMUL R17, R17, R38 ;  /* 0x0000002611117220 */ /* 0x002fe20000400000 */
[----:B------:R-:W-:Y:S01]  /*2c80*/  HADD2.F32 R26, -RZ, R26.H0_H0 ;  /* 0x2000001aff1a7230 */ /* 0x000fe20000004100 */
[----:B0-----:R-:W-:Y:S01]  /*2c90*/  FMUL R25, R28, R25 ;  /* 0x000000191c197220 */ /* 0x001fe20000400000 */
[----:B------:R-:W-:-:S02]  /*2ca0*/  HADD2.F32 R21, -RZ, R21.H0_H0 ;  /* 0x20000015ff157230 */ /* 0x000fc40000004100 */
[----:B------:R-:W-:Y:S01]  /*2cb0*/  HADD2.F32 R24, -RZ, R24.H0_H0 ;  /* 0x20000018ff187230 */ /* 0x000fe20000004100 */
[----:B------:R-:W-:Y:S01]  /*2cc0*/  FADD R78, R81, -R78 ;  /* 0x8000004e514e7221 */ /* 0x000fe20000000000 */
[----:B------:R-:W-:Y:S01]  /*2cd0*/  HADD2.F32 R6, -RZ, R13.H0_H0 ;  /* 0x2000000dff067230 */ /* 0x000fe20000004100 */
[----:B--2---:R-:W-:Y:S01]  /*2ce0*/  FMUL R4, R35, R4 ;  /* 0x0000000423047220 */ /* 0x004fe20000400000 */
[----:B------:R-:W-:Y:S01]  /*2cf0*/  HADD2.F32 R31, -RZ, R31.H0_H0 ;  /* 0x2000001fff1f7230 */ /* 0x000fe20000004100 */
[----:B------:R-:W-:Y:S01]  /*2d00*/  FADD R7, R34, -R7 ;  /* 0x8000000722077221 */ /* 0x000fe20000000000 */
[----:B------:R-:W-:Y:S01]  /*2d10*/  HADD2.F32 R18, -RZ, R53.H0_H0 ;  /* 0x20000035ff127230 */ /* 0x000fe20000004100 */
[----:B------:R-:W-:Y:S01]  /*2d20*/  FFMA R5, R5, R17, R26 ;  /* 0x0000001105057223 */ /* 0x000fe2000000001a */
[----:B------:R-:W-:Y:S01]  /*2d30*/  HADD2.F32 R16, -RZ, R16.H0_H0 ;  /* 0x20000010ff107230 */ /* 0x000fe20000004100 */
[----:B------:R-:W-:Y:S01]  /*2d40*/  FFMA R24, R21, R25, R24 ;  /* 0x0000001915187223 */ /* 0x000fe20000000018 */
[----:B------:R-:W-:Y:S01]  /*2d50*/  HADD2.F32 R51, -RZ, R51.H0_H0 ;  /* 0x20000033ff337230 */ /* 0x000fe20000004100 */
[----:B---3--:R-:W-:Y:S01]  /*2d60*/  FMUL R91, R96, R91 ;  /* 0x0000005b605b7220 */ /* 0x008fe20000400000 */
[----:B------:R-:W-:Y:S01]  /*2d70*/  HADD2.F32 R49, -RZ, R49.H0_H0 ;  /* 0x20000031ff317230 */ /* 0x000fe20000004100 */
[----:B----4-:R-:W-:Y:S01]  /*2d80*/  FMUL R78, R89, R78 ;  /* 0x0000004e594e7220 */ /* 0x010fe20000400000 */
[----:B------:R-:W-:Y:S01]  /*2d90*/  HADD2.F32 R65, -RZ, R48.H0_H0 ;  /* 0x20000030ff417230 */ /* 0x000fe20000004100 */
[----:B------:R-:W-:Y:S01]  /*2da0*/  FFMA R6, R6, R4, R31 ;  /* 0x0000000406067223 */ /* 0x000fe2000000001f */
[----:B------:R-:W-:Y:S01]  /*2db0*/  HADD2.F32 R72, -RZ, R72.H0_H0 ;  /* 0x20000048ff487230 */ /* 0x000fe20000004100 */
[----:B------:R-:W-:Y:S01]  /*2dc0*/  FMUL R7, R42, R7 ;  /* 0x000000072a077220 */ /* 0x000fe20000400000 */
[----:B------:R-:W-:Y:S01]  /*2dd0*/  HADD2.F32 R53, -RZ, R54.H0_H0 ;  /* 0x20000036ff357230 */ /* 0x000fe20000004100 */
[----:B------:R-:W-:Y:S01]  /*2de0*/  SHF.L.U32 R4, R8, 0x3, RZ ;  /* 0x0000000308047819 */ /* 0x000fe200000006ff */
[----:B------:R-:W-:-:S02]  /*2df0*/  HADD2.F32 R11, -RZ, R11.H0_H0 ;  /* 0x2000000bff0b7230 */ /* 0x000fc40000004100 */
[----:B------:R-:W-:Y:S01]  /*2e00*/  HADD2.F32 R22, -RZ, R22.H0_H0 ;  /* 0x20000016ff167230 */ /* 0x000fe20000004100 */
[----:B------:R-:W-:Y:S01]  /*2e10*/  SHF.R.U32.HI R10, RZ, 0x1, R8 ;  /* 0x00000001ff0a7819 */ /* 0x000fe20000011608 */
[----:B------:R-:W-:Y:S01]  /*2e20*/  FFMA R16, R16, R91, R51 ;  /* 0x0000005b10107223 */ /* 0x000fe20000000033 */
[----:B------:R-:W-:Y:S01]  /*2e30*/  FFMA R12, R12, R78, R49 ;  /* 0x0000004e0c0c7223 */ /* 0x000fe20000000031 */
[----:B------:R-:W-:Y:S01]  /*2e40*/  F2FP.F16.F32.PACK_AB R24, R24, R5 ;  /* 0x000000051818723e */ /* 0x000fe200000000ff */
[----:B------:R-:W-:Y:S01]  /*2e50*/  FFMA R27, R65, R27, R72 ;  /* 0x0000001b411b7223 */ /* 0x000fe20000000048 */
[----:B------:R-:W-:Y:S01]  /*2e60*/  FFMA R18, R18, R32, R53 ;  /* 0x0000002012127223 */ /* 0x000fe20000000035 */
[----:B------:R-:W-:Y:S01]  /*2e70*/  FFMA R7, R11, R7, R22 ;  /* 0x000000070b077223 */ /* 0x000fe20000000016 */
[----:B------:R-:W-:Y:S02]  /*2e80*/  LOP3.LUT R5, R4, 0x8, RZ, 0xc0, !PT ;  /* 0x0000000804057812 */ /* 0x000fe400078ec0ff */
[----:B------:R-:W-:-:S02]  /*2e90*/  SGXT.U32 R4, R10, 0x7 ;  /* 0x000000070a04781a */ /* 0x000fc40000000000 */
[----:B------:R-:W-:Y:S02]  /*2ea0*/  F2FP.F16.F32.PACK_AB R16, RZ, R16 ;  /* 0x00000010ff10723e */ /* 0x000fe400000000ff */
[----:B------:R-:W-:Y:S02]  /*2eb0*/  F2FP.F16.F32.PACK_AB R12, RZ, R12 ;  /* 0x0000000cff0c723e */ /* 0x000fe400000000ff */
[----:B-----5:R-:W-:Y:S02]  /*2ec0*/  LOP3.LUT R14, R14, 0xff, RZ, 0xc0, !PT ;  /* 0x000000ff0e0e7812 */ /* 0x020fe400078ec0ff */
[----:B------:R-:W-:Y:S02]  /*2ed0*/  F2FP.F16.F32.PACK_AB R9, RZ, R9 ;  /* 0x00000009ff09723e */ /* 0x000fe400000000ff */
[----:B------:R-:W-:Y:S02]  /*2ee0*/  F2FP.F16.F32.PACK_AB R27, R27, R36 ;  /* 0x000000241b1b723e */ /* 0x000fe400000000ff */
[----:B------:R-:W-:-:S02]  /*2ef0*/  F2FP.F16.F32.PACK_AB R37, RZ, R37 ;  /* 0x00000025ff25723e */ /* 0x000fc400000000ff */
[----:B------:R-:W-:Y:S02]  /*2f00*/  F2FP.F16.F32.PACK_AB R58, RZ, R58 ;  /* 0x0000003aff3a723e */ /* 0x000fe400000000ff */
[----:B------:R-:W-:Y:S02]  /*2f10*/  F2FP.F16.F32.PACK_AB R18, R18, R55 ;  /* 0x000000371212723e */ /* 0x000fe400000000ff */
[----:B------:R-:W-:Y:S02]  /*2f20*/  F2FP.F16.F32.PACK_AB R47, R60, R47 ;  /* 0x0000002f3c2f723e */ /* 0x000fe400000000ff */
[----:B------:R-:W-:Y:S02]  /*2f30*/  F2FP.F16.F32.PACK_AB R19, RZ, R19 ;  /* 0x00000013ff13723e */ /* 0x000fe400000000ff */
[----:B------:R-:W-:Y:S02]  /*2f40*/  F2FP.F16.F32.PACK_AB R7, RZ, R7 ;  /* 0x00000007ff07723e */ /* 0x000fe400000000ff */
[----:B------:R-:W-:-:S02]  /*2f50*/  F2FP.F16.F32.PACK_AB R6, RZ, R6 ;  /* 0x00000006ff06723e */ /* 0x000fc400000000ff */
[----:B------:R-:W-:Y:S01]  /*2f60*/  LOP3.LUT R2, R2, R5, RZ, 0xfc, !PT ;  /* 0x0000000502027212 */ /* 0x000fe200078efcff */
[----:B------:R-:W-:Y:S01]  /*2f70*/  IMAD R5, R4, 0x18, R5 ;  /* 0x0000001804057824 */ /* 0x000fe200078e0205 */
[----:B------:R-:W-:Y:S01]  /*2f80*/  PRMT R21, R16, 0x5410, R12 ;  /* 0x0000541010157816 */ /* 0x000fe2000000000c */
[----:B------:R-:W-:Y:S01]  /*2f90*/  IMAD R8, R14, 0x30, RZ ;  /* 0x000000300e087824 */ /* 0x000fe200078e02ff */
[----:B------:R-:W-:Y:S02]  /*2fa0*/  PRMT R10, R27, 0x7610, R27 ;  /* 0x000076101b0a7816 */ /* 0x000fe4000000001b */
[----:B------:R-:W-:Y:S02]  /*2fb0*/  PRMT R11, R37, 0x5410, R58 ;  /* 0x00005410250b7816 */ /* 0x000fe4000000003a */
[----:B------:R-:W-:Y:S02]  /*2fc0*/  PRMT R20, R18, 0x7610, R18 ;  /* 0x0000761012147816 */ /* 0x000fe40000000012 */
[----:B------:R-:W-:-:S02]  /*2fd0*/  PRMT R16, R47, 0x7610, R47 ;  /* 0x000076102f107816 */ /* 0x000fc4000000002f */
[----:B------:R-:W-:Y:S02]  /*2fe0*/  PRMT R17, R9, 0x5410, R19 ;  /* 0x0000541009117816 */ /* 0x000fe40000000013 */
[----:B------:R-:W-:Y:S02]  /*2ff0*/  PRMT R25, R7, 0x5410, R6 ;  /* 0x0000541007197816 */ /* 0x000fe40000000006 */
[----:B------:R-:W-:Y:S01]  /*3000*/  SHF.L.U32 R7, R5, 0x1, RZ ;  /* 0x0000000105077819 */ /* 0x000fe200000006ff */
[----:B------:R-:W-:Y:S04]  /*3010*/  STS.64 [R8], R10 ;  /* 0x0000000a08007388 */ /* 0x000fe80000000a00 */
[----:B------:R-:W-:Y:S04]  /*3020*/  STS.64 [R8+0x8], R20 ;  /* 0x0000081408007388 */ /* 0x000fe80000000a00 */
[----:B------:R-:W-:Y:S04]  /*3030*/  STS.64 [R8+0x10], R16 ;  /* 0x0000101008007388 */ /* 0x000fe80000000a00 */
[----:B------:R-:W-:Y:S04]  /*3040*/  STS.64 [R8+0x18], R24 ;  /* 0x0000181808007388 */ /* 0x000fe80000000a00 */
[----:B------:R-:W-:Y:S06]  /*3050*/  BAR.SYNC 0x0 ;  /* 0x0000000000007b1d */ /* 0x000fec0000000000 */
[----:B------:R-:W0:Y:S01]  /*3060*/  LDS.128 R12, [R7] ;  /* 0x00000000070c7984 */ /* 0x000e220000000c00 */
[----:B------:R-:W-:-:S05]  /*3070*/  IMAD.HI R5, R2, 0x66666667, RZ ;  /* 0x6666666702057827 */ /* 0x000fca00078e02ff */
[----:B------:R-:W-:-:S04]  /*3080*/  SHF.R.U32.HI R6, RZ, 0x1f, R5 ;  /* 0x0000001fff067819 */ /* 0x000fc80000011605 */
[----:B------:R-:W-:Y:S01]  /*3090*/  LEA.HI.SX32 R6, R5, R6, 0x19 ;  /* 0x0000000605067211 */ /* 0x000fe200078fcaff */
[----:B------:R-:W-:Y:S01]  /*30a0*/  UIMAD UR4, UR5, UR4, URZ ;  /* 0x00000004050472a4 */ /* 0x000fe2000f8e023f */
[----:B------:R-:W-:-:S03]  /*30b0*/  PRMT R3, R4, 0x6540, R3 ;  /* 0x0000654004037816 */ /* 0x000fc60000000003 */
[----:B------:R-:W-:Y:S01]  /*30c0*/  IMAD R5, R6, 0x140, RZ ;  /* 0x0000014006057824 */ /* 0x000fe200078e02ff */
[C---:B------:R-:W-:Y:S02]  /*30d0*/  ISETP.GE.AND P0, PT, R2.reuse, 0x1b80, PT ;  /* 0x00001b800200780c */ /* 0x040fe40003f06270 */
[C---:B------:R-:W-:Y:S02]  /*30e0*/  LOP3.LUT R4, R3.reuse, 0x80, RZ, 0xfc, !PT ;  /* 0x0000008003047812 */ /* 0x040fe400078efcff */
[----:B------:R-:W-:Y:S02]  /*30f0*/  IADD3 R2, R2, -R5, RZ ;  /* 0x8000000502027210 */ /* 0x000fe40007ffe0ff */
[----:B------:R-:W-:Y:S02]  /*3100*/  ISETP.LT.AND P1, PT, R3, c[0x0][0x1ac], !P0 ;  /* 0x00006b0003007a0c */ /* 0x000fe40004721270 */
[----:B------:R-:W-:Y:S01]  /*3110*/  ISETP.LT.AND P0, PT, R4, c[0x0][0x1ac], !P0 ;  /* 0x00006b0004007a0c */ /* 0x000fe20004701270 */
[----:B------:R-:W-:-:S04]  /*3120*/  IMAD R5, R5, UR4, R2 ;  /* 0x0000000405057c24 */ /* 0x000fc8000f8e0202 */
[----:B------:R-:W-:-:S04]  /*3130*/  IMAD R3, R3, 0x140, R5 ;  /* 0x0000014003037824 */ /* 0x000fc800078e0205 */
[----:B------:R-:W-:-:S05]  /*3140*/  IMAD.WIDE R2, R3, R0, c[0x0][0x198] ;  /* 0x0000660003027625 */ /* 0x000fca00078e0200 */
[----:B0-----:R0:W-:Y:S01]  /*3150*/  @P1 STG.E.128 [R2.64], R12 ;  /* 0x0000000c02001986 */ /* 0x0011e2000c101d08 */
[----:B------:R-:W-:Y:S05]  /*3160*/  @!P0 EXIT ;  /* 0x000000000000894d */ /* 0x000fea0003800000 */
[----:B------:R-:W1:Y:S01]  /*3170*/  LDS.128 R8, [R7+0x1800] ;  /* 0x0018000007087984 */ /* 0x000e620000000c00 */
[----:B0-----:R-:W-:-:S04]  /*3180*/  IMAD R3, R4, 0x140, R5 ;  /* 0x0000014004037824 */ /* 0x001fc800078e0205 */
[----:B------:R-:W-:-:S05]  /*3190*/  IMAD.WIDE R2, R3, R0, c[0x0][0x198] ;  /* 0x0000660003027625 */ /* 0x000fca00078e0200 */
[----:B-1----:R-:W-:Y:S01]  /*31a0*/  STG.E.128 [R2.64], R8 ;  /* 0x0000000802007986 */ /* 0x002fe2000c101d08 */
[----:B------:R-:W-:Y:S05]  /*31b0*/  EXIT ;  /* 0x000000000000794d */ /* 0x000fea0003800000 */
.L_x_0:
[----:B------:R-:W-:-:S00]  /*31c0*/  BRA `(.L_x_0) ;  /* 0xfffffff000007947 */ /* 0x000fc0000383ffff */
[----:B------:R-:W-:-:S00]  /*31d0*/  NOP ;  /* 0x0000000000007918 */ /* 0x000fc00000000000 */
        /* <DEDUP_REMOVED lines=10> */
.L_x_1:


//--------------------- .nv.global.init           --------------------------
	.section	.nv.global.init,"aw",@progbits
.nv.global.init:
	.type		_$_str,@object
	.size		_$_str,(.L_0 - _$_str)
_$_str:
        /*0000*/ 	.byte	0x5f, 0x5f, 0x43, 0x55, 0x44, 0x41, 0x5f, 0x46, 0x54, 0x5a, 0x00
.L_0:


//--------------------- .nv.shared.triton__0d1d2d3d4d5d6d7d8910de11 --------------------------
	.section	.nv.shared.triton__0d1d2d3d4d5d6d7d8910de11,"aw",@nobits
	.align	16
